//
// Generated by NVIDIA NVVM Compiler
//
// Compiler Build ID: CL-36424714
// Cuda compilation tools, release 13.0, V13.0.88
// Based on NVVM 20.0.0
//

.version 9.0
.target sm_100
.address_size 64

	// .globl	transpose

.visible .entry transpose(
	.param .u32 transpose_param_0,
	.param .u32 transpose_param_1,
	.param .u64 .ptr .align 1 transpose_param_2,
	.param .u64 .ptr .align 1 transpose_param_3
)
{
	.reg .pred 	%p<4>;
	.reg .b32 	%r<15>;
	.reg .b64 	%rd<9>;
	.reg .b64 	%fd<2>;

	ld.param.u32 	%r3, [transpose_param_0];
	ld.param.u32 	%r5, [transpose_param_1];
	ld.param.u64 	%rd1, [transpose_param_2];
	ld.param.u64 	%rd2, [transpose_param_3];
	mov.u32 	%r6, %ctaid.x;
	mov.u32 	%r7, %ntid.x;
	mov.u32 	%r8, %tid.x;
	mad.lo.s32 	%r1, %r6, %r7, %r8;
	mov.u32 	%r9, %ctaid.y;
	mov.u32 	%r10, %ntid.y;
	mov.u32 	%r11, %tid.y;
	mad.lo.s32 	%r12, %r9, %r10, %r11;
	setp.ge.s32 	%p1, %r1, %r3;
	setp.ge.s32 	%p2, %r12, %r5;
	or.pred  	%p3, %p1, %p2;
	@%p3 bra 	$L__BB0_2;
	cvta.to.global.u64 	%rd3, %rd1;
	cvta.to.global.u64 	%rd4, %rd2;
	mad.lo.s32 	%r13, %r5, %r1, %r12;
	mul.wide.s32 	%rd5, %r13, 8;
	add.s64 	%rd6, %rd3, %rd5;
	ld.global.f64 	%fd1, [%rd6];
	mad.lo.s32 	%r14, %r12, %r3, %r1;
	mul.wide.s32 	%rd7, %r14, 8;
	add.s64 	%rd8, %rd4, %rd7;
	st.global.f64 	[%rd8], %fd1;
$L__BB0_2:
	ret;

}
	// .globl	flipX
.visible .entry flipX(
	.param .u32 flipX_param_0,
	.param .u32 flipX_param_1,
	.param .u64 .ptr .align 1 flipX_param_2,
	.param .u64 .ptr .align 1 flipX_param_3
)
{
	.reg .pred 	%p<4>;
	.reg .b32 	%r<18>;
	.reg .b64 	%rd<9>;
	.reg .b64 	%fd<2>;

	ld.param.u32 	%r3, [flipX_param_0];
	ld.param.u32 	%r4, [flipX_param_1];
	ld.param.u64 	%rd1, [flipX_param_2];
	ld.param.u64 	%rd2, [flipX_param_3];
	mov.u32 	%r6, %ctaid.x;
	mov.u32 	%r7, %ntid.x;
	mov.u32 	%r8, %tid.x;
	mad.lo.s32 	%r1, %r6, %r7, %r8;
	mov.u32 	%r9, %ctaid.y;
	mov.u32 	%r10, %ntid.y;
	mov.u32 	%r11, %tid.y;
	mad.lo.s32 	%r12, %r9, %r10, %r11;
	setp.ge.s32 	%p1, %r1, %r3;
	setp.ge.s32 	%p2, %r12, %r4;
	or.pred  	%p3, %p1, %p2;
	@%p3 bra 	$L__BB1_2;
	cvta.to.global.u64 	%rd3, %rd1;
	cvta.to.global.u64 	%rd4, %rd2;
	not.b32 	%r13, %r1;
	add.s32 	%r14, %r3, %r13;
	mul.lo.s32 	%r15, %r12, %r3;
	add.s32 	%r16, %r14, %r15;
	mul.wide.s32 	%rd5, %r16, 8;
	add.s64 	%rd6, %rd3, %rd5;
	ld.global.f64 	%fd1, [%rd6];
	add.s32 	%r17, %r15, %r1;
	mul.wide.s32 	%rd7, %r17, 8;
	add.s64 	%rd8, %rd4, %rd7;
	st.global.f64 	[%rd8], %fd1;
$L__BB1_2:
	ret;

}
	// .globl	flipY
.visible .entry flipY(
	.param .u32 flipY_param_0,
	.param .u32 flipY_param_1,
	.param .u64 .ptr .align 1 flipY_param_2,
	.param .u64 .ptr .align 1 flipY_param_3
)
{
	.reg .pred 	%p<4>;
	.reg .b32 	%r<17>;
	.reg .b64 	%rd<9>;
	.reg .b64 	%fd<2>;

	ld.param.u32 	%r3, [flipY_param_0];
	ld.param.u32 	%r5, [flipY_param_1];
	ld.param.u64 	%rd1, [flipY_param_2];
	ld.param.u64 	%rd2, [flipY_param_3];
	mov.u32 	%r6, %ctaid.x;
	mov.u32 	%r7, %ntid.x;
	mov.u32 	%r8, %tid.x;
	mad.lo.s32 	%r1, %r6, %r7, %r8;
	mov.u32 	%r9, %ctaid.y;
	mov.u32 	%r10, %ntid.y;
	mov.u32 	%r11, %tid.y;
	mad.lo.s32 	%r12, %r9, %r10, %r11;
	setp.ge.s32 	%p1, %r1, %r3;
	setp.ge.s32 	%p2, %r12, %r5;
	or.pred  	%p3, %p1, %p2;
	@%p3 bra 	$L__BB2_2;
	cvta.to.global.u64 	%rd3, %rd1;
	cvta.to.global.u64 	%rd4, %rd2;
	not.b32 	%r13, %r12;
	add.s32 	%r14, %r5, %r13;
	mad.lo.s32 	%r15, %r14, %r3, %r1;
	mul.wide.s32 	%rd5, %r15, 8;
	add.s64 	%rd6, %rd3, %rd5;
	ld.global.f64 	%fd1, [%rd6];
	mad.lo.s32 	%r16, %r12, %r3, %r1;
	mul.wide.s32 	%rd7, %r16, 8;
	add.s64 	%rd8, %rd4, %rd7;
	st.global.f64 	[%rd8], %fd1;
$L__BB2_2:
	ret;

}
	// .globl	rotate90
.visible .entry rotate90(
	.param .u32 rotate90_param_0,
	.param .u32 rotate90_param_1,
	.param .u64 .ptr .align 1 rotate90_param_2,
	.param .u64 .ptr .align 1 rotate90_param_3
)
{
	.reg .pred 	%p<4>;
	.reg .b32 	%r<17>;
	.reg .b64 	%rd<9>;
	.reg .b64 	%fd<2>;

	ld.param.u32 	%r3, [rotate90_param_0];
	ld.param.u32 	%r5, [rotate90_param_1];
	ld.param.u64 	%rd1, [rotate90_param_2];
	ld.param.u64 	%rd2, [rotate90_param_3];
	mov.u32 	%r6, %ctaid.x;
	mov.u32 	%r7, %ntid.x;
	mov.u32 	%r8, %tid.x;
	mad.lo.s32 	%r1, %r6, %r7, %r8;
	mov.u32 	%r9, %ctaid.y;
	mov.u32 	%r10, %ntid.y;
	mov.u32 	%r11, %tid.y;
	mad.lo.s32 	%r12, %r9, %r10, %r11;
	setp.ge.s32 	%p1, %r1, %r3;
	setp.ge.s32 	%p2, %r12, %r5;
	or.pred  	%p3, %p1, %p2;
	@%p3 bra 	$L__BB3_2;
	cvta.to.global.u64 	%rd3, %rd1;
	cvta.to.global.u64 	%rd4, %rd2;
	not.b32 	%r13, %r12;
	add.s32 	%r14, %r5, %r13;
	mad.lo.s32 	%r15, %r5, %r1, %r14;
	mul.wide.s32 	%rd5, %r15, 8;
	add.s64 	%rd6, %rd3, %rd5;
	ld.global.f64 	%fd1, [%rd6];
	mad.lo.s32 	%r16, %r12, %r3, %r1;
	mul.wide.s32 	%rd7, %r16, 8;
	add.s64 	%rd8, %rd4, %rd7;
	st.global.f64 	[%rd8], %fd1;
$L__BB3_2:
	ret;

}
	// .globl	rotate180
.visible .entry rotate180(
	.param .u32 rotate180_param_0,
	.param .u32 rotate180_param_1,
	.param .u64 .ptr .align 1 rotate180_param_2,
	.param .u64 .ptr .align 1 rotate180_param_3
)
{
	.reg .pred 	%p<4>;
	.reg .b32 	%r<19>;
	.reg .b64 	%rd<9>;
	.reg .b64 	%fd<2>;

	ld.param.u32 	%r3, [rotate180_param_0];
	ld.param.u32 	%r5, [rotate180_param_1];
	ld.param.u64 	%rd1, [rotate180_param_2];
	ld.param.u64 	%rd2, [rotate180_param_3];
	mov.u32 	%r6, %ctaid.x;
	mov.u32 	%r7, %ntid.x;
	mov.u32 	%r8, %tid.x;
	mad.lo.s32 	%r1, %r6, %r7, %r8;
	mov.u32 	%r9, %ctaid.y;
	mov.u32 	%r10, %ntid.y;
	mov.u32 	%r11, %tid.y;
	mad.lo.s32 	%r12, %r9, %r10, %r11;
	setp.ge.s32 	%p1, %r1, %r3;
	setp.ge.s32 	%p2, %r12, %r5;
	or.pred  	%p3, %p1, %p2;
	@%p3 bra 	$L__BB4_2;
	cvta.to.global.u64 	%rd3, %rd1;
	cvta.to.global.u64 	%rd4, %rd2;
	not.b32 	%r13, %r1;
	add.s32 	%r14, %r3, %r13;
	not.b32 	%r15, %r12;
	add.s32 	%r16, %r5, %r15;
	mad.lo.s32 	%r17, %r16, %r3, %r14;
	mul.wide.s32 	%rd5, %r17, 8;
	add.s64 	%rd6, %rd3, %rd5;
	ld.global.f64 	%fd1, [%rd6];
	mad.lo.s32 	%r18, %r12, %r3, %r1;
	mul.wide.s32 	%rd7, %r18, 8;
	add.s64 	%rd8, %rd4, %rd7;
	st.global.f64 	[%rd8], %fd1;
$L__BB4_2:
	ret;

}
	// .globl	rotate270
.visible .entry rotate270(
	.param .u32 rotate270_param_0,
	.param .u32 rotate270_param_1,
	.param .u64 .ptr .align 1 rotate270_param_2,
	.param .u64 .ptr .align 1 rotate270_param_3
)
{
	.reg .pred 	%p<4>;
	.reg .b32 	%r<17>;
	.reg .b64 	%rd<9>;
	.reg .b64 	%fd<2>;

	ld.param.u32 	%r3, [rotate270_param_0];
	ld.param.u32 	%r5, [rotate270_param_1];
	ld.param.u64 	%rd1, [rotate270_param_2];
	ld.param.u64 	%rd2, [rotate270_param_3];
	mov.u32 	%r6, %ctaid.x;
	mov.u32 	%r7, %ntid.x;
	mov.u32 	%r8, %tid.x;
	mad.lo.s32 	%r1, %r6, %r7, %r8;
	mov.u32 	%r9, %ctaid.y;
	mov.u32 	%r10, %ntid.y;
	mov.u32 	%r11, %tid.y;
	mad.lo.s32 	%r12, %r9, %r10, %r11;
	setp.ge.s32 	%p1, %r1, %r3;
	setp.ge.s32 	%p2, %r12, %r5;
	or.pred  	%p3, %p1, %p2;
	@%p3 bra 	$L__BB5_2;
	cvta.to.global.u64 	%rd3, %rd1;
	cvta.to.global.u64 	%rd4, %rd2;
	not.b32 	%r13, %r1;
	add.s32 	%r14, %r3, %r13;
	mad.lo.s32 	%r15, %r14, %r5, %r12;
	mul.wide.s32 	%rd5, %r15, 8;
	add.s64 	%rd6, %rd3, %rd5;
	ld.global.f64 	%fd1, [%rd6];
	mad.lo.s32 	%r16, %r12, %r3, %r1;
	mul.wide.s32 	%rd7, %r16, 8;
	add.s64 	%rd8, %rd4, %rd7;
	st.global.f64 	[%rd8], %fd1;
$L__BB5_2:
	ret;

}
	// .globl	set
.visible .entry set(
	.param .u32 set_param_0,
	.param .u32 set_param_1,
	.param .f64 set_param_2,
	.param .u64 .ptr .align 1 set_param_3
)
{
	.reg .pred 	%p<4>;
	.reg .b32 	%r<14>;
	.reg .b64 	%rd<5>;
	.reg .b64 	%fd<2>;

	ld.param.u32 	%r3, [set_param_0];
	ld.param.u32 	%r4, [set_param_1];
	ld.param.f64 	%fd1, [set_param_2];
	ld.param.u64 	%rd1, [set_param_3];
	mov.u32 	%r6, %ctaid.x;
	mov.u32 	%r7, %ntid.x;
	mov.u32 	%r8, %tid.x;
	mad.lo.s32 	%r1, %r6, %r7, %r8;
	mov.u32 	%r9, %ctaid.y;
	mov.u32 	%r10, %ntid.y;
	mov.u32 	%r11, %tid.y;
	mad.lo.s32 	%r12, %r9, %r10, %r11;
	setp.ge.s32 	%p1, %r1, %r3;
	setp.ge.s32 	%p2, %r12, %r4;
	or.pred  	%p3, %p1, %p2;
	@%p3 bra 	$L__BB6_2;
	cvta.to.global.u64 	%rd2, %rd1;
	mad.lo.s32 	%r13, %r12, %r3, %r1;
	mul.wide.s32 	%rd3, %r13, 8;
	add.s64 	%rd4, %rd2, %rd3;
	st.global.f64 	[%rd4], %fd1;
$L__BB6_2:
	ret;

}
	// .globl	sum
.visible .entry sum(
	.param .u32 sum_param_0,
	.param .u64 .ptr .align 1 sum_param_1
)
{
	.reg .pred 	%p<2>;
	.reg .b32 	%r<7>;
	.reg .b64 	%rd<8>;
	.reg .b64 	%fd<4>;

	ld.param.u32 	%r2, [sum_param_0];
	ld.param.u64 	%rd1, [sum_param_1];
	mov.u32 	%r3, %ctaid.x;
	mov.u32 	%r4, %ntid.x;
	mov.u32 	%r5, %tid.x;
	mad.lo.s32 	%r1, %r3, %r4, %r5;
	setp.ge.s32 	%p1, %r1, %r2;
	@%p1 bra 	$L__BB7_2;
	cvta.to.global.u64 	%rd2, %rd1;
	add.s32 	%r6, %r1, %r2;
	mul.wide.s32 	%rd3, %r6, 8;
	add.s64 	%rd4, %rd2, %rd3;
	ld.global.f64 	%fd1, [%rd4];
	mul.wide.s32 	%rd5, %r1, 8;
	add.s64 	%rd6, %rd2, %rd5;
	ld.global.f64 	%fd2, [%rd6];
	add.f64 	%fd3, %fd1, %fd2;
	st.global.f64 	[%rd6], %fd3;
	mov.b64 	%rd7, 0;
	st.global.u64 	[%rd4], %rd7;
$L__BB7_2:
	ret;

}
	// .globl	tensorAdd
.visible .entry tensorAdd(
	.param .u32 tensorAdd_param_0,
	.param .u32 tensorAdd_param_1,
	.param .u64 .ptr .align 1 tensorAdd_param_2,
	.param .u64 .ptr .align 1 tensorAdd_param_3,
	.param .u64 .ptr .align 1 tensorAdd_param_4
)
{
	.reg .pred 	%p<4>;
	.reg .b32 	%r<14>;
	.reg .b64 	%rd<11>;
	.reg .b64 	%fd<4>;

	ld.param.u32 	%r3, [tensorAdd_param_0];
	ld.param.u32 	%r4, [tensorAdd_param_1];
	ld.param.u64 	%rd1, [tensorAdd_param_2];
	ld.param.u64 	%rd2, [tensorAdd_param_3];
	ld.param.u64 	%rd3, [tensorAdd_param_4];
	mov.u32 	%r6, %ctaid.x;
	mov.u32 	%r7, %ntid.x;
	mov.u32 	%r8, %tid.x;
	mad.lo.s32 	%r1, %r6, %r7, %r8;
	mov.u32 	%r9, %ctaid.y;
	mov.u32 	%r10, %ntid.y;
	mov.u32 	%r11, %tid.y;
	mad.lo.s32 	%r12, %r9, %r10, %r11;
	setp.ge.s32 	%p1, %r1, %r3;
	setp.ge.s32 	%p2, %r12, %r4;
	or.pred  	%p3, %p1, %p2;
	@%p3 bra 	$L__BB8_2;
	cvta.to.global.u64 	%rd4, %rd1;
	cvta.to.global.u64 	%rd5, %rd2;
	cvta.to.global.u64 	%rd6, %rd3;
	mad.lo.s32 	%r13, %r12, %r3, %r1;
	mul.wide.s32 	%rd7, %r13, 8;
	add.s64 	%rd8, %rd4, %rd7;
	ld.global.f64 	%fd1, [%rd8];
	add.s64 	%rd9, %rd5, %rd7;
	ld.global.f64 	%fd2, [%rd9];
	add.f64 	%fd3, %fd1, %fd2;
	add.s64 	%rd10, %rd6, %rd7;
	st.global.f64 	[%rd10], %fd3;
$L__BB8_2:
	ret;

}
	// .globl	tensorSub
.visible .entry tensorSub(
	.param .u32 tensorSub_param_0,
	.param .u32 tensorSub_param_1,
	.param .u64 .ptr .align 1 tensorSub_param_2,
	.param .u64 .ptr .align 1 tensorSub_param_3,
	.param .u64 .ptr .align 1 tensorSub_param_4
)
{
	.reg .pred 	%p<4>;
	.reg .b32 	%r<14>;
	.reg .b64 	%rd<11>;
	.reg .b64 	%fd<4>;

	ld.param.u32 	%r3, [tensorSub_param_0];
	ld.param.u32 	%r4, [tensorSub_param_1];
	ld.param.u64 	%rd1, [tensorSub_param_2];
	ld.param.u64 	%rd2, [tensorSub_param_3];
	ld.param.u64 	%rd3, [tensorSub_param_4];
	mov.u32 	%r6, %ctaid.x;
	mov.u32 	%r7, %ntid.x;
	mov.u32 	%r8, %tid.x;
	mad.lo.s32 	%r1, %r6, %r7, %r8;
	mov.u32 	%r9, %ctaid.y;
	mov.u32 	%r10, %ntid.y;
	mov.u32 	%r11, %tid.y;
	mad.lo.s32 	%r12, %r9, %r10, %r11;
	setp.ge.s32 	%p1, %r1, %r3;
	setp.ge.s32 	%p2, %r12, %r4;
	or.pred  	%p3, %p1, %p2;
	@%p3 bra 	$L__BB9_2;
	cvta.to.global.u64 	%rd4, %rd1;
	cvta.to.global.u64 	%rd5, %rd2;
	cvta.to.global.u64 	%rd6, %rd3;
	mad.lo.s32 	%r13, %r12, %r3, %r1;
	mul.wide.s32 	%rd7, %r13, 8;
	add.s64 	%rd8, %rd4, %rd7;
	ld.global.f64 	%fd1, [%rd8];
	add.s64 	%rd9, %rd5, %rd7;
	ld.global.f64 	%fd2, [%rd9];
	sub.f64 	%fd3, %fd1, %fd2;
	add.s64 	%rd10, %rd6, %rd7;
	st.global.f64 	[%rd10], %fd3;
$L__BB9_2:
	ret;

}
	// .globl	concatenateVertical
.visible .entry concatenateVertical(
	.param .u32 concatenateVertical_param_0,
	.param .u32 concatenateVertical_param_1,
	.param .u32 concatenateVertical_param_2,
	.param .u64 .ptr .align 1 concatenateVertical_param_3,
	.param .u64 .ptr .align 1 concatenateVertical_param_4,
	.param .u64 .ptr .align 1 concatenateVertical_param_5
)
{
	.reg .pred 	%p<5>;
	.reg .b32 	%r<18>;
	.reg .b64 	%rd<14>;
	.reg .b64 	%fd<3>;

	ld.param.u32 	%r4, [concatenateVertical_param_0];
	ld.param.u32 	%r5, [concatenateVertical_param_1];
	ld.param.u32 	%r6, [concatenateVertical_param_2];
	ld.param.u64 	%rd2, [concatenateVertical_param_3];
	ld.param.u64 	%rd3, [concatenateVertical_param_4];
	ld.param.u64 	%rd4, [concatenateVertical_param_5];
	cvta.to.global.u64 	%rd1, %rd4;
	mov.u32 	%r7, %ctaid.x;
	mov.u32 	%r8, %ntid.x;
	mov.u32 	%r9, %tid.x;
	mad.lo.s32 	%r1, %r7, %r8, %r9;
	mov.u32 	%r10, %ctaid.y;
	mov.u32 	%r11, %ntid.y;
	mov.u32 	%r12, %tid.y;
	mad.lo.s32 	%r13, %r10, %r11, %r12;
	setp.ge.s32 	%p1, %r1, %r4;
	add.s32 	%r14, %r6, %r5;
	setp.ge.s32 	%p2, %r13, %r14;
	or.pred  	%p3, %p1, %p2;
	@%p3 bra 	$L__BB10_4;
	mad.lo.s32 	%r3, %r13, %r4, %r1;
	setp.ge.s32 	%p4, %r13, %r5;
	@%p4 bra 	$L__BB10_3;
	cvta.to.global.u64 	%rd10, %rd2;
	mul.wide.s32 	%rd11, %r3, 8;
	add.s64 	%rd12, %rd10, %rd11;
	ld.global.f64 	%fd2, [%rd12];
	add.s64 	%rd13, %rd1, %rd11;
	st.global.f64 	[%rd13], %fd2;
	bra.uni 	$L__BB10_4;
$L__BB10_3:
	sub.s32 	%r16, %r13, %r5;
	mad.lo.s32 	%r17, %r16, %r4, %r1;
	cvta.to.global.u64 	%rd5, %rd3;
	mul.wide.s32 	%rd6, %r17, 8;
	add.s64 	%rd7, %rd5, %rd6;
	ld.global.f64 	%fd1, [%rd7];
	mul.wide.s32 	%rd8, %r3, 8;
	add.s64 	%rd9, %rd1, %rd8;
	st.global.f64 	[%rd9], %fd1;
$L__BB10_4:
	ret;

}
	// .globl	concatenateHorizontal
.visible .entry concatenateHorizontal(
	.param .u32 concatenateHorizontal_param_0,
	.param .u32 concatenateHorizontal_param_1,
	.param .u32 concatenateHorizontal_param_2,
	.param .u64 .ptr .align 1 concatenateHorizontal_param_3,
	.param .u64 .ptr .align 1 concatenateHorizontal_param_4,
	.param .u64 .ptr .align 1 concatenateHorizontal_param_5
)
{
	.reg .pred 	%p<5>;
	.reg .b32 	%r<19>;
	.reg .b64 	%rd<15>;
	.reg .b64 	%fd<3>;

	ld.param.u32 	%r5, [concatenateHorizontal_param_0];
	ld.param.u32 	%r6, [concatenateHorizontal_param_1];
	ld.param.u32 	%r7, [concatenateHorizontal_param_2];
	ld.param.u64 	%rd2, [concatenateHorizontal_param_3];
	ld.param.u64 	%rd3, [concatenateHorizontal_param_4];
	ld.param.u64 	%rd4, [concatenateHorizontal_param_5];
	cvta.to.global.u64 	%rd1, %rd4;
	mov.u32 	%r9, %ctaid.x;
	mov.u32 	%r10, %ntid.x;
	mov.u32 	%r11, %tid.x;
	mad.lo.s32 	%r1, %r9, %r10, %r11;
	mov.u32 	%r12, %ctaid.y;
	mov.u32 	%r13, %ntid.y;
	mov.u32 	%r14, %tid.y;
	mad.lo.s32 	%r15, %r12, %r13, %r14;
	add.s32 	%r3, %r6, %r5;
	setp.ge.s32 	%p1, %r1, %r3;
	setp.ge.s32 	%p2, %r15, %r7;
	or.pred  	%p3, %p1, %p2;
	@%p3 bra 	$L__BB11_4;
	mad.lo.s32 	%r4, %r3, %r15, %r1;
	setp.ge.s32 	%p4, %r1, %r5;
	@%p4 bra 	$L__BB11_3;
	mad.lo.s32 	%r18, %r15, %r5, %r1;
	cvta.to.global.u64 	%rd10, %rd2;
	mul.wide.s32 	%rd11, %r18, 8;
	add.s64 	%rd12, %rd10, %rd11;
	ld.global.f64 	%fd2, [%rd12];
	mul.wide.s32 	%rd13, %r4, 8;
	add.s64 	%rd14, %rd1, %rd13;
	st.global.f64 	[%rd14], %fd2;
	bra.uni 	$L__BB11_4;
$L__BB11_3:
	sub.s32 	%r16, %r1, %r5;
	mad.lo.s32 	%r17, %r6, %r15, %r16;
	cvta.to.global.u64 	%rd5, %rd3;
	mul.wide.s32 	%rd6, %r17, 8;
	add.s64 	%rd7, %rd5, %rd6;
	ld.global.f64 	%fd1, [%rd7];
	mul.wide.s32 	%rd8, %r4, 8;
	add.s64 	%rd9, %rd1, %rd8;
	st.global.f64 	[%rd9], %fd1;
$L__BB11_4:
	ret;

}
	// .globl	mul
.visible .entry mul(
	.param .u32 mul_param_0,
	.param .u32 mul_param_1,
	.param .f32 mul_param_2,
	.param .u64 .ptr .align 1 mul_param_3,
	.param .u64 .ptr .align 1 mul_param_4
)
{
	.reg .pred 	%p<4>;
	.reg .b32 	%r<14>;
	.reg .b32 	%f<2>;
	.reg .b64 	%rd<8>;
	.reg .b64 	%fd<4>;

	ld.param.u32 	%r3, [mul_param_0];
	ld.param.u32 	%r4, [mul_param_1];
	ld.param.f32 	%f1, [mul_param_2];
	ld.param.u64 	%rd1, [mul_param_3];
	ld.param.u64 	%rd2, [mul_param_4];
	mov.u32 	%r6, %ctaid.x;
	mov.u32 	%r7, %ntid.x;
	mov.u32 	%r8, %tid.x;
	mad.lo.s32 	%r1, %r6, %r7, %r8;
	mov.u32 	%r9, %ctaid.y;
	mov.u32 	%r10, %ntid.y;
	mov.u32 	%r11, %tid.y;
	mad.lo.s32 	%r12, %r9, %r10, %r11;
	setp.ge.s32 	%p1, %r1, %r3;
	setp.ge.s32 	%p2, %r12, %r4;
	or.pred  	%p3, %p1, %p2;
	@%p3 bra 	$L__BB12_2;
	cvta.to.global.u64 	%rd3, %rd1;
	cvta.to.global.u64 	%rd4, %rd2;
	mad.lo.s32 	%r13, %r12, %r3, %r1;
	mul.wide.s32 	%rd5, %r13, 8;
	add.s64 	%rd6, %rd3, %rd5;
	ld.global.f64 	%fd1, [%rd6];
	cvt.f64.f32 	%fd2, %f1;
	mul.f64 	%fd3, %fd1, %fd2;
	add.s64 	%rd7, %rd4, %rd5;
	st.global.f64 	[%rd7], %fd3;
$L__BB12_2:
	ret;

}
	// .globl	tensorMul
.visible .entry tensorMul(
	.param .u32 tensorMul_param_0,
	.param .u32 tensorMul_param_1,
	.param .u64 .ptr .align 1 tensorMul_param_2,
	.param .u64 .ptr .align 1 tensorMul_param_3,
	.param .u64 .ptr .align 1 tensorMul_param_4
)
{
	.reg .pred 	%p<4>;
	.reg .b32 	%r<14>;
	.reg .b64 	%rd<11>;
	.reg .b64 	%fd<4>;

	ld.param.u32 	%r3, [tensorMul_param_0];
	ld.param.u32 	%r4, [tensorMul_param_1];
	ld.param.u64 	%rd1, [tensorMul_param_2];
	ld.param.u64 	%rd2, [tensorMul_param_3];
	ld.param.u64 	%rd3, [tensorMul_param_4];
	mov.u32 	%r6, %ctaid.x;
	mov.u32 	%r7, %ntid.x;
	mov.u32 	%r8, %tid.x;
	mad.lo.s32 	%r1, %r6, %r7, %r8;
	mov.u32 	%r9, %ctaid.y;
	mov.u32 	%r10, %ntid.y;
	mov.u32 	%r11, %tid.y;
	mad.lo.s32 	%r12, %r9, %r10, %r11;
	setp.ge.s32 	%p1, %r1, %r3;
	setp.ge.s32 	%p2, %r12, %r4;
	or.pred  	%p3, %p1, %p2;
	@%p3 bra 	$L__BB13_2;
	cvta.to.global.u64 	%rd4, %rd1;
	cvta.to.global.u64 	%rd5, %rd2;
	cvta.to.global.u64 	%rd6, %rd3;
	mad.lo.s32 	%r13, %r12, %r3, %r1;
	mul.wide.s32 	%rd7, %r13, 8;
	add.s64 	%rd8, %rd4, %rd7;
	ld.global.f64 	%fd1, [%rd8];
	add.s64 	%rd9, %rd5, %rd7;
	ld.global.f64 	%fd2, [%rd9];
	mul.f64 	%fd3, %fd1, %fd2;
	add.s64 	%rd10, %rd6, %rd7;
	st.global.f64 	[%rd10], %fd3;
$L__BB13_2:
	ret;

}
	// .globl	matrixMul
.visible .entry matrixMul(
	.param .u32 matrixMul_param_0,
	.param .u32 matrixMul_param_1,
	.param .u32 matrixMul_param_2,
	.param .u64 .ptr .align 1 matrixMul_param_3,
	.param .u64 .ptr .align 1 matrixMul_param_4,
	.param .u64 .ptr .align 1 matrixMul_param_5
)
{
	.reg .pred 	%p<13>;
	.reg .b32 	%r<43>;
	.reg .b64 	%rd<53>;
	.reg .b64 	%fd<68>;

	ld.param.u32 	%r18, [matrixMul_param_0];
	ld.param.u32 	%r20, [matrixMul_param_1];
	ld.param.u32 	%r19, [matrixMul_param_2];
	ld.param.u64 	%rd7, [matrixMul_param_3];
	ld.param.u64 	%rd8, [matrixMul_param_4];
	ld.param.u64 	%rd6, [matrixMul_param_5];
	cvta.to.global.u64 	%rd1, %rd8;
	cvta.to.global.u64 	%rd2, %rd7;
	mov.u32 	%r22, %ctaid.x;
	mov.u32 	%r23, %ntid.x;
	mov.u32 	%r24, %tid.x;
	mad.lo.s32 	%r1, %r22, %r23, %r24;
	mov.u32 	%r25, %ctaid.y;
	mov.u32 	%r26, %ntid.y;
	mov.u32 	%r27, %tid.y;
	mad.lo.s32 	%r28, %r25, %r26, %r27;
	setp.ge.s32 	%p1, %r1, %r19;
	setp.ge.s32 	%p2, %r28, %r20;
	or.pred  	%p3, %p1, %p2;
	@%p3 bra 	$L__BB14_14;
	setp.lt.s32 	%p4, %r18, 1;
	mov.f64 	%fd67, 0d0000000000000000;
	@%p4 bra 	$L__BB14_13;
	mul.lo.s32 	%r3, %r28, %r18;
	and.b32  	%r4, %r18, 7;
	setp.lt.u32 	%p5, %r18, 8;
	mov.f64 	%fd67, 0d0000000000000000;
	mov.b32 	%r41, 0;
	@%p5 bra 	$L__BB14_5;
	and.b32  	%r41, %r18, 2147483640;
	neg.s32 	%r39, %r41;
	shl.b32 	%r7, %r19, 3;
	mul.wide.u32 	%rd9, %r3, 8;
	add.s64 	%rd10, %rd9, %rd2;
	add.s64 	%rd52, %rd10, 32;
	mov.f64 	%fd67, 0d0000000000000000;
	mul.wide.s32 	%rd13, %r19, 8;
	mov.u32 	%r38, %r1;
$L__BB14_4:
	.pragma "nounroll";
	ld.global.f64 	%fd17, [%rd52+-32];
	mul.wide.s32 	%rd11, %r38, 8;
	add.s64 	%rd12, %rd1, %rd11;
	ld.global.f64 	%fd18, [%rd12];
	fma.rn.f64 	%fd19, %fd17, %fd18, %fd67;
	ld.global.f64 	%fd20, [%rd52+-24];
	add.s64 	%rd14, %rd12, %rd13;
	ld.global.f64 	%fd21, [%rd14];
	fma.rn.f64 	%fd22, %fd20, %fd21, %fd19;
	ld.global.f64 	%fd23, [%rd52+-16];
	add.s64 	%rd15, %rd14, %rd13;
	ld.global.f64 	%fd24, [%rd15];
	fma.rn.f64 	%fd25, %fd23, %fd24, %fd22;
	ld.global.f64 	%fd26, [%rd52+-8];
	add.s64 	%rd16, %rd15, %rd13;
	ld.global.f64 	%fd27, [%rd16];
	fma.rn.f64 	%fd28, %fd26, %fd27, %fd25;
	ld.global.f64 	%fd29, [%rd52];
	add.s64 	%rd17, %rd16, %rd13;
	ld.global.f64 	%fd30, [%rd17];
	fma.rn.f64 	%fd31, %fd29, %fd30, %fd28;
	ld.global.f64 	%fd32, [%rd52+8];
	add.s64 	%rd18, %rd17, %rd13;
	ld.global.f64 	%fd33, [%rd18];
	fma.rn.f64 	%fd34, %fd32, %fd33, %fd31;
	ld.global.f64 	%fd35, [%rd52+16];
	add.s64 	%rd19, %rd18, %rd13;
	ld.global.f64 	%fd36, [%rd19];
	fma.rn.f64 	%fd37, %fd35, %fd36, %fd34;
	ld.global.f64 	%fd38, [%rd52+24];
	add.s64 	%rd20, %rd19, %rd13;
	ld.global.f64 	%fd39, [%rd20];
	fma.rn.f64 	%fd67, %fd38, %fd39, %fd37;
	add.s32 	%r39, %r39, 8;
	add.s32 	%r38, %r38, %r7;
	add.s64 	%rd52, %rd52, 64;
	setp.ne.s32 	%p6, %r39, 0;
	@%p6 bra 	$L__BB14_4;
$L__BB14_5:
	setp.eq.s32 	%p7, %r4, 0;
	@%p7 bra 	$L__BB14_13;
	and.b32  	%r13, %r18, 3;
	setp.lt.u32 	%p8, %r4, 4;
	@%p8 bra 	$L__BB14_8;
	add.s32 	%r30, %r41, %r3;
	mul.wide.u32 	%rd21, %r30, 8;
	add.s64 	%rd22, %rd2, %rd21;
	ld.global.f64 	%fd41, [%rd22];
	mad.lo.s32 	%r31, %r41, %r19, %r1;
	mul.wide.s32 	%rd23, %r31, 8;
	add.s64 	%rd24, %rd1, %rd23;
	ld.global.f64 	%fd42, [%rd24];
	fma.rn.f64 	%fd43, %fd41, %fd42, %fd67;
	cvt.u64.u32 	%rd25, %r3;
	cvt.u64.u32 	%rd26, %r41;
	add.s64 	%rd27, %rd26, %rd25;
	shl.b64 	%rd28, %rd27, 3;
	add.s64 	%rd29, %rd2, %rd28;
	ld.global.f64 	%fd44, [%rd29+8];
	mul.wide.s32 	%rd30, %r19, 8;
	add.s64 	%rd31, %rd24, %rd30;
	ld.global.f64 	%fd45, [%rd31];
	fma.rn.f64 	%fd46, %fd44, %fd45, %fd43;
	ld.global.f64 	%fd47, [%rd29+16];
	add.s64 	%rd32, %rd31, %rd30;
	ld.global.f64 	%fd48, [%rd32];
	fma.rn.f64 	%fd49, %fd47, %fd48, %fd46;
	ld.global.f64 	%fd50, [%rd29+24];
	add.s64 	%rd33, %rd32, %rd30;
	ld.global.f64 	%fd51, [%rd33];
	fma.rn.f64 	%fd67, %fd50, %fd51, %fd49;
	add.s32 	%r41, %r41, 4;
$L__BB14_8:
	setp.eq.s32 	%p9, %r13, 0;
	@%p9 bra 	$L__BB14_13;
	setp.eq.s32 	%p10, %r13, 1;
	@%p10 bra 	$L__BB14_11;
	add.s32 	%r32, %r41, %r3;
	mul.wide.u32 	%rd34, %r32, 8;
	add.s64 	%rd35, %rd2, %rd34;
	ld.global.f64 	%fd53, [%rd35];
	mad.lo.s32 	%r33, %r41, %r19, %r1;
	mul.wide.s32 	%rd36, %r33, 8;
	add.s64 	%rd37, %rd1, %rd36;
	ld.global.f64 	%fd54, [%rd37];
	fma.rn.f64 	%fd55, %fd53, %fd54, %fd67;
	cvt.u64.u32 	%rd38, %r3;
	cvt.u64.u32 	%rd39, %r41;
	add.s64 	%rd40, %rd39, %rd38;
	shl.b64 	%rd41, %rd40, 3;
	add.s64 	%rd42, %rd2, %rd41;
	ld.global.f64 	%fd56, [%rd42+8];
	mul.wide.s32 	%rd43, %r19, 8;
	add.s64 	%rd44, %rd37, %rd43;
	ld.global.f64 	%fd57, [%rd44];
	fma.rn.f64 	%fd67, %fd56, %fd57, %fd55;
	add.s32 	%r41, %r41, 2;
$L__BB14_11:
	and.b32  	%r34, %r18, 1;
	setp.eq.b32 	%p11, %r34, 1;
	not.pred 	%p12, %p11;
	@%p12 bra 	$L__BB14_13;
	add.s32 	%r35, %r41, %r3;
	mul.wide.u32 	%rd45, %r35, 8;
	add.s64 	%rd46, %rd2, %rd45;
	ld.global.f64 	%fd58, [%rd46];
	mad.lo.s32 	%r36, %r41, %r19, %r1;
	mul.wide.s32 	%rd47, %r36, 8;
	add.s64 	%rd48, %rd1, %rd47;
	ld.global.f64 	%fd59, [%rd48];
	fma.rn.f64 	%fd67, %fd58, %fd59, %fd67;
$L__BB14_13:
	mad.lo.s32 	%r37, %r19, %r28, %r1;
	cvta.to.global.u64 	%rd49, %rd6;
	mul.wide.s32 	%rd50, %r37, 8;
	add.s64 	%rd51, %rd49, %rd50;
	st.global.f64 	[%rd51], %fd67;
$L__BB14_14:
	ret;

}
	// .globl	tensorDiv
.visible .entry tensorDiv(
	.param .u32 tensorDiv_param_0,
	.param .u32 tensorDiv_param_1,
	.param .u64 .ptr .align 1 tensorDiv_param_2,
	.param .u64 .ptr .align 1 tensorDiv_param_3,
	.param .u64 .ptr .align 1 tensorDiv_param_4
)
{
	.reg .pred 	%p<4>;
	.reg .b32 	%r<14>;
	.reg .b64 	%rd<11>;
	.reg .b64 	%fd<4>;

	ld.param.u32 	%r3, [tensorDiv_param_0];
	ld.param.u32 	%r4, [tensorDiv_param_1];
	ld.param.u64 	%rd1, [tensorDiv_param_2];
	ld.param.u64 	%rd2, [tensorDiv_param_3];
	ld.param.u64 	%rd3, [tensorDiv_param_4];
	mov.u32 	%r6, %ctaid.x;
	mov.u32 	%r7, %ntid.x;
	mov.u32 	%r8, %tid.x;
	mad.lo.s32 	%r1, %r6, %r7, %r8;
	mov.u32 	%r9, %ctaid.y;
	mov.u32 	%r10, %ntid.y;
	mov.u32 	%r11, %tid.y;
	mad.lo.s32 	%r12, %r9, %r10, %r11;
	setp.ge.s32 	%p1, %r1, %r3;
	setp.ge.s32 	%p2, %r12, %r4;
	or.pred  	%p3, %p1, %p2;
	@%p3 bra 	$L__BB15_2;
	cvta.to.global.u64 	%rd4, %rd1;
	cvta.to.global.u64 	%rd5, %rd2;
	cvta.to.global.u64 	%rd6, %rd3;
	mad.lo.s32 	%r13, %r12, %r3, %r1;
	mul.wide.s32 	%rd7, %r13, 8;
	add.s64 	%rd8, %rd4, %rd7;
	ld.global.f64 	%fd1, [%rd8];
	add.s64 	%rd9, %rd5, %rd7;
	ld.global.f64 	%fd2, [%rd9];
	div.rn.f64 	%fd3, %fd1, %fd2;
	add.s64 	%rd10, %rd6, %rd7;
	st.global.f64 	[%rd10], %fd3;
$L__BB15_2:
	ret;

}
	// .globl	matrixConvEmptyBorder
.visible .entry matrixConvEmptyBorder(
	.param .u32 matrixConvEmptyBorder_param_0,
	.param .u32 matrixConvEmptyBorder_param_1,
	.param .u32 matrixConvEmptyBorder_param_2,
	.param .u32 matrixConvEmptyBorder_param_3,
	.param .u64 .ptr .align 1 matrixConvEmptyBorder_param_4,
	.param .u64 .ptr .align 1 matrixConvEmptyBorder_param_5,
	.param .u64 .ptr .align 1 matrixConvEmptyBorder_param_6
)
{
	.reg .pred 	%p<61>;
	.reg .b32 	%r<68>;
	.reg .b64 	%rd<41>;
	.reg .b64 	%fd<99>;

	ld.param.u32 	%r25, [matrixConvEmptyBorder_param_0];
	ld.param.u32 	%r29, [matrixConvEmptyBorder_param_1];
	ld.param.u32 	%r27, [matrixConvEmptyBorder_param_2];
	ld.param.u32 	%r28, [matrixConvEmptyBorder_param_3];
	ld.param.u64 	%rd9, [matrixConvEmptyBorder_param_4];
	ld.param.u64 	%rd10, [matrixConvEmptyBorder_param_5];
	cvta.to.global.u64 	%rd1, %rd10;
	cvta.to.global.u64 	%rd2, %rd9;
	mov.u32 	%r30, %ctaid.x;
	mov.u32 	%r31, %ntid.x;
	mov.u32 	%r32, %tid.x;
	mad.lo.s32 	%r1, %r30, %r31, %r32;
	mov.u32 	%r33, %ctaid.y;
	mov.u32 	%r34, %ntid.y;
	mov.u32 	%r35, %tid.y;
	mad.lo.s32 	%r36, %r33, %r34, %r35;
	setp.ge.s32 	%p1, %r1, %r25;
	setp.ge.s32 	%p2, %r36, %r29;
	or.pred  	%p3, %p1, %p2;
	@%p3 bra 	$L__BB16_46;
	setp.lt.s32 	%p4, %r27, 1;
	mov.f64 	%fd77, 0d0000000000000000;
	@%p4 bra 	$L__BB16_45;
	shr.s32 	%r38, %r28, 1;
	shr.u32 	%r39, %r27, 1;
	sub.s32 	%r3, %r36, %r38;
	sub.s32 	%r4, %r1, %r39;
	and.b32  	%r5, %r27, 7;
	and.b32  	%r6, %r27, 3;
	and.b32  	%r7, %r27, 2147483640;
	and.b32  	%r8, %r27, 1;
	mov.f64 	%fd77, 0d0000000000000000;
	mov.b32 	%r63, 0;
$L__BB16_3:
	add.s32 	%r10, %r3, %r63;
	setp.lt.s32 	%p5, %r10, 0;
	setp.ge.s32 	%p6, %r10, %r29;
	or.pred  	%p7, %p5, %p6;
	@%p7 bra 	$L__BB16_44;
	setp.lt.u32 	%p8, %r27, 8;
	mul.lo.s32 	%r11, %r10, %r25;
	mul.lo.s32 	%r12, %r63, %r27;
	mov.b32 	%r66, 0;
	@%p8 bra 	$L__BB16_23;
	mov.b32 	%r64, 0;
	cvt.u64.u32 	%rd14, %r12;
$L__BB16_6:
	.pragma "nounroll";
	add.s32 	%r14, %r4, %r64;
	setp.lt.s32 	%p9, %r14, 0;
	setp.ge.s32 	%p10, %r14, %r25;
	or.pred  	%p11, %p9, %p10;
	add.s32 	%r42, %r14, %r11;
	mul.wide.s32 	%rd11, %r42, 8;
	add.s64 	%rd3, %rd2, %rd11;
	@%p11 bra 	$L__BB16_8;
	ld.global.f64 	%fd43, [%rd3];
	add.s32 	%r43, %r64, %r12;
	mul.wide.u32 	%rd12, %r43, 8;
	add.s64 	%rd13, %rd1, %rd12;
	ld.global.f64 	%fd44, [%rd13];
	fma.rn.f64 	%fd77, %fd43, %fd44, %fd77;
$L__BB16_8:
	add.s32 	%r44, %r14, 1;
	setp.lt.s32 	%p12, %r44, 0;
	setp.ge.s32 	%p13, %r44, %r25;
	or.pred  	%p14, %p12, %p13;
	cvt.u64.u32 	%rd15, %r64;
	add.s64 	%rd16, %rd15, %rd14;
	shl.b64 	%rd17, %rd16, 3;
	add.s64 	%rd4, %rd1, %rd17;
	@%p14 bra 	$L__BB16_10;
	ld.global.f64 	%fd45, [%rd3+8];
	ld.global.f64 	%fd46, [%rd4+8];
	fma.rn.f64 	%fd77, %fd45, %fd46, %fd77;
$L__BB16_10:
	add.s32 	%r45, %r14, 2;
	setp.lt.s32 	%p15, %r45, 0;
	setp.ge.s32 	%p16, %r45, %r25;
	or.pred  	%p17, %p15, %p16;
	@%p17 bra 	$L__BB16_12;
	ld.global.f64 	%fd47, [%rd3+16];
	ld.global.f64 	%fd48, [%rd4+16];
	fma.rn.f64 	%fd77, %fd47, %fd48, %fd77;
$L__BB16_12:
	add.s32 	%r46, %r14, 3;
	setp.lt.s32 	%p18, %r46, 0;
	setp.ge.s32 	%p19, %r46, %r25;
	or.pred  	%p20, %p18, %p19;
	@%p20 bra 	$L__BB16_14;
	ld.global.f64 	%fd49, [%rd3+24];
	ld.global.f64 	%fd50, [%rd4+24];
	fma.rn.f64 	%fd77, %fd49, %fd50, %fd77;
$L__BB16_14:
	add.s32 	%r47, %r14, 4;
	setp.lt.s32 	%p21, %r47, 0;
	setp.ge.s32 	%p22, %r47, %r25;
	or.pred  	%p23, %p21, %p22;
	@%p23 bra 	$L__BB16_16;
	ld.global.f64 	%fd51, [%rd3+32];
	ld.global.f64 	%fd52, [%rd4+32];
	fma.rn.f64 	%fd77, %fd51, %fd52, %fd77;
$L__BB16_16:
	add.s32 	%r48, %r14, 5;
	setp.lt.s32 	%p24, %r48, 0;
	setp.ge.s32 	%p25, %r48, %r25;
	or.pred  	%p26, %p24, %p25;
	@%p26 bra 	$L__BB16_18;
	ld.global.f64 	%fd53, [%rd3+40];
	ld.global.f64 	%fd54, [%rd4+40];
	fma.rn.f64 	%fd77, %fd53, %fd54, %fd77;
$L__BB16_18:
	add.s32 	%r49, %r14, 6;
	setp.lt.s32 	%p27, %r49, 0;
	setp.ge.s32 	%p28, %r49, %r25;
	or.pred  	%p29, %p27, %p28;
	@%p29 bra 	$L__BB16_20;
	ld.global.f64 	%fd55, [%rd3+48];
	ld.global.f64 	%fd56, [%rd4+48];
	fma.rn.f64 	%fd77, %fd55, %fd56, %fd77;
$L__BB16_20:
	add.s32 	%r50, %r14, 7;
	setp.lt.s32 	%p30, %r50, 0;
	setp.ge.s32 	%p31, %r50, %r25;
	or.pred  	%p32, %p30, %p31;
	@%p32 bra 	$L__BB16_22;
	ld.global.f64 	%fd57, [%rd3+56];
	ld.global.f64 	%fd58, [%rd4+56];
	fma.rn.f64 	%fd77, %fd57, %fd58, %fd77;
$L__BB16_22:
	add.s32 	%r64, %r64, 8;
	setp.ne.s32 	%p33, %r64, %r7;
	mov.u32 	%r66, %r7;
	@%p33 bra 	$L__BB16_6;
$L__BB16_23:
	setp.eq.s32 	%p34, %r5, 0;
	@%p34 bra 	$L__BB16_44;
	add.s32 	%r51, %r5, -1;
	setp.lt.u32 	%p35, %r51, 3;
	@%p35 bra 	$L__BB16_34;
	add.s32 	%r17, %r4, %r66;
	setp.lt.s32 	%p36, %r17, 0;
	setp.ge.s32 	%p37, %r17, %r25;
	or.pred  	%p38, %p36, %p37;
	add.s32 	%r52, %r17, %r11;
	mul.wide.s32 	%rd18, %r52, 8;
	add.s64 	%rd5, %rd2, %rd18;
	@%p38 bra 	$L__BB16_27;
	ld.global.f64 	%fd60, [%rd5];
	add.s32 	%r53, %r66, %r12;
	mul.wide.u32 	%rd19, %r53, 8;
	add.s64 	%rd20, %rd1, %rd19;
	ld.global.f64 	%fd61, [%rd20];
	fma.rn.f64 	%fd77, %fd60, %fd61, %fd77;
$L__BB16_27:
	add.s32 	%r54, %r17, 1;
	setp.lt.s32 	%p39, %r54, 0;
	setp.ge.s32 	%p40, %r54, %r25;
	or.pred  	%p41, %p39, %p40;
	cvt.u64.u32 	%rd21, %r12;
	cvt.u64.u32 	%rd22, %r66;
	add.s64 	%rd23, %rd22, %rd21;
	shl.b64 	%rd24, %rd23, 3;
	add.s64 	%rd6, %rd1, %rd24;
	@%p41 bra 	$L__BB16_29;
	ld.global.f64 	%fd62, [%rd5+8];
	ld.global.f64 	%fd63, [%rd6+8];
	fma.rn.f64 	%fd77, %fd62, %fd63, %fd77;
$L__BB16_29:
	add.s32 	%r55, %r17, 2;
	setp.lt.s32 	%p42, %r55, 0;
	setp.ge.s32 	%p43, %r55, %r25;
	or.pred  	%p44, %p42, %p43;
	@%p44 bra 	$L__BB16_31;
	ld.global.f64 	%fd64, [%rd5+16];
	ld.global.f64 	%fd65, [%rd6+16];
	fma.rn.f64 	%fd77, %fd64, %fd65, %fd77;
$L__BB16_31:
	add.s32 	%r56, %r17, 3;
	setp.lt.s32 	%p45, %r56, 0;
	setp.ge.s32 	%p46, %r56, %r25;
	or.pred  	%p47, %p45, %p46;
	@%p47 bra 	$L__BB16_33;
	ld.global.f64 	%fd66, [%rd5+24];
	ld.global.f64 	%fd67, [%rd6+24];
	fma.rn.f64 	%fd77, %fd66, %fd67, %fd77;
$L__BB16_33:
	add.s32 	%r66, %r66, 4;
$L__BB16_34:
	setp.eq.s32 	%p48, %r6, 0;
	@%p48 bra 	$L__BB16_44;
	setp.eq.s32 	%p49, %r6, 1;
	@%p49 bra 	$L__BB16_41;
	add.s32 	%r20, %r4, %r66;
	setp.lt.s32 	%p50, %r20, 0;
	setp.ge.s32 	%p51, %r20, %r25;
	or.pred  	%p52, %p50, %p51;
	add.s32 	%r57, %r20, %r11;
	mul.wide.s32 	%rd25, %r57, 8;
	add.s64 	%rd7, %rd2, %rd25;
	@%p52 bra 	$L__BB16_38;
	ld.global.f64 	%fd69, [%rd7];
	add.s32 	%r58, %r66, %r12;
	mul.wide.u32 	%rd26, %r58, 8;
	add.s64 	%rd27, %rd1, %rd26;
	ld.global.f64 	%fd70, [%rd27];
	fma.rn.f64 	%fd77, %fd69, %fd70, %fd77;
$L__BB16_38:
	add.s32 	%r59, %r20, 1;
	setp.lt.s32 	%p53, %r59, 0;
	setp.ge.s32 	%p54, %r59, %r25;
	or.pred  	%p55, %p53, %p54;
	@%p55 bra 	$L__BB16_40;
	ld.global.f64 	%fd71, [%rd7+8];
	cvt.u64.u32 	%rd28, %r12;
	cvt.u64.u32 	%rd29, %r66;
	add.s64 	%rd30, %rd29, %rd28;
	shl.b64 	%rd31, %rd30, 3;
	add.s64 	%rd32, %rd1, %rd31;
	ld.global.f64 	%fd72, [%rd32+8];
	fma.rn.f64 	%fd77, %fd71, %fd72, %fd77;
$L__BB16_40:
	add.s32 	%r66, %r66, 2;
$L__BB16_41:
	setp.eq.s32 	%p56, %r8, 0;
	@%p56 bra 	$L__BB16_44;
	add.s32 	%r23, %r4, %r66;
	setp.lt.s32 	%p57, %r23, 0;
	setp.ge.s32 	%p58, %r23, %r25;
	or.pred  	%p59, %p57, %p58;
	@%p59 bra 	$L__BB16_44;
	add.s32 	%r60, %r23, %r11;
	mul.wide.s32 	%rd33, %r60, 8;
	add.s64 	%rd34, %rd2, %rd33;
	ld.global.f64 	%fd73, [%rd34];
	add.s32 	%r61, %r66, %r12;
	mul.wide.u32 	%rd35, %r61, 8;
	add.s64 	%rd36, %rd1, %rd35;
	ld.global.f64 	%fd74, [%rd36];
	fma.rn.f64 	%fd77, %fd73, %fd74, %fd77;
$L__BB16_44:
	add.s32 	%r63, %r63, 1;
	setp.ne.s32 	%p60, %r63, %r27;
	@%p60 bra 	$L__BB16_3;
$L__BB16_45:
	ld.param.u64 	%rd40, [matrixConvEmptyBorder_param_6];
	mad.lo.s32 	%r62, %r36, %r25, %r1;
	cvta.to.global.u64 	%rd37, %rd40;
	mul.wide.s32 	%rd38, %r62, 8;
	add.s64 	%rd39, %rd37, %rd38;
	st.global.f64 	[%rd39], %fd77;
$L__BB16_46:
	ret;

}
	// .globl	matrixConvExtendBorder
.visible .entry matrixConvExtendBorder(
	.param .u32 matrixConvExtendBorder_param_0,
	.param .u32 matrixConvExtendBorder_param_1,
	.param .u32 matrixConvExtendBorder_param_2,
	.param .u32 matrixConvExtendBorder_param_3,
	.param .u64 .ptr .align 1 matrixConvExtendBorder_param_4,
	.param .u64 .ptr .align 1 matrixConvExtendBorder_param_5,
	.param .u64 .ptr .align 1 matrixConvExtendBorder_param_6
)
{
	.reg .pred 	%p<13>;
	.reg .b32 	%r<113>;
	.reg .b64 	%rd<58>;
	.reg .b64 	%fd<71>;

	ld.param.u32 	%r22, [matrixConvExtendBorder_param_0];
	ld.param.u32 	%r26, [matrixConvExtendBorder_param_1];
	ld.param.u32 	%r24, [matrixConvExtendBorder_param_2];
	ld.param.u32 	%r25, [matrixConvExtendBorder_param_3];
	ld.param.u64 	%rd4, [matrixConvExtendBorder_param_4];
	ld.param.u64 	%rd5, [matrixConvExtendBorder_param_5];
	cvta.to.global.u64 	%rd1, %rd5;
	cvta.to.global.u64 	%rd2, %rd4;
	mov.u32 	%r27, %ctaid.x;
	mov.u32 	%r28, %ntid.x;
	mov.u32 	%r29, %tid.x;
	mad.lo.s32 	%r1, %r27, %r28, %r29;
	mov.u32 	%r30, %ctaid.y;
	mov.u32 	%r31, %ntid.y;
	mov.u32 	%r32, %tid.y;
	mad.lo.s32 	%r33, %r30, %r31, %r32;
	setp.ge.s32 	%p1, %r1, %r22;
	setp.ge.s32 	%p2, %r33, %r26;
	or.pred  	%p3, %p1, %p2;
	@%p3 bra 	$L__BB17_16;
	setp.lt.s32 	%p4, %r24, 1;
	mov.f64 	%fd69, 0d0000000000000000;
	@%p4 bra 	$L__BB17_15;
	shr.s32 	%r35, %r25, 1;
	shr.u32 	%r36, %r24, 1;
	add.s32 	%r3, %r26, -1;
	sub.s32 	%r4, %r33, %r35;
	add.s32 	%r5, %r22, -1;
	sub.s32 	%r6, %r1, %r36;
	and.b32  	%r7, %r24, 7;
	and.b32  	%r8, %r24, 3;
	and.b32  	%r9, %r24, 2147483640;
	and.b32  	%r10, %r24, 1;
	mov.f64 	%fd69, 0d0000000000000000;
	mov.b32 	%r108, 0;
$L__BB17_3:
	setp.lt.u32 	%p5, %r24, 8;
	add.s32 	%r38, %r4, %r108;
	min.s32 	%r39, %r3, %r38;
	max.s32 	%r40, %r39, 0;
	mul.lo.s32 	%r12, %r40, %r22;
	mul.lo.s32 	%r13, %r108, %r24;
	mov.b32 	%r111, 0;
	@%p5 bra 	$L__BB17_6;
	mov.b32 	%r109, 0;
$L__BB17_5:
	.pragma "nounroll";
	add.s32 	%r42, %r6, %r109;
	min.s32 	%r43, %r5, %r42;
	max.s32 	%r44, %r43, 0;
	add.s32 	%r45, %r44, %r12;
	mul.wide.s32 	%rd6, %r45, 8;
	add.s64 	%rd7, %rd2, %rd6;
	ld.global.f64 	%fd18, [%rd7];
	add.s32 	%r46, %r109, %r13;
	mul.wide.u32 	%rd8, %r46, 8;
	add.s64 	%rd9, %rd1, %rd8;
	ld.global.f64 	%fd19, [%rd9];
	fma.rn.f64 	%fd20, %fd18, %fd19, %fd69;
	add.s32 	%r47, %r42, 1;
	min.s32 	%r48, %r5, %r47;
	max.s32 	%r49, %r48, 0;
	add.s32 	%r50, %r49, %r12;
	mul.wide.s32 	%rd10, %r50, 8;
	add.s64 	%rd11, %rd2, %rd10;
	ld.global.f64 	%fd21, [%rd11];
	ld.global.f64 	%fd22, [%rd9+8];
	fma.rn.f64 	%fd23, %fd21, %fd22, %fd20;
	add.s32 	%r51, %r42, 2;
	min.s32 	%r52, %r5, %r51;
	max.s32 	%r53, %r52, 0;
	add.s32 	%r54, %r53, %r12;
	mul.wide.s32 	%rd12, %r54, 8;
	add.s64 	%rd13, %rd2, %rd12;
	ld.global.f64 	%fd24, [%rd13];
	ld.global.f64 	%fd25, [%rd9+16];
	fma.rn.f64 	%fd26, %fd24, %fd25, %fd23;
	add.s32 	%r55, %r42, 3;
	min.s32 	%r56, %r5, %r55;
	max.s32 	%r57, %r56, 0;
	add.s32 	%r58, %r57, %r12;
	mul.wide.s32 	%rd14, %r58, 8;
	add.s64 	%rd15, %rd2, %rd14;
	ld.global.f64 	%fd27, [%rd15];
	ld.global.f64 	%fd28, [%rd9+24];
	fma.rn.f64 	%fd29, %fd27, %fd28, %fd26;
	add.s32 	%r59, %r42, 4;
	min.s32 	%r60, %r5, %r59;
	max.s32 	%r61, %r60, 0;
	add.s32 	%r62, %r61, %r12;
	mul.wide.s32 	%rd16, %r62, 8;
	add.s64 	%rd17, %rd2, %rd16;
	ld.global.f64 	%fd30, [%rd17];
	ld.global.f64 	%fd31, [%rd9+32];
	fma.rn.f64 	%fd32, %fd30, %fd31, %fd29;
	add.s32 	%r63, %r42, 5;
	min.s32 	%r64, %r5, %r63;
	max.s32 	%r65, %r64, 0;
	add.s32 	%r66, %r65, %r12;
	mul.wide.s32 	%rd18, %r66, 8;
	add.s64 	%rd19, %rd2, %rd18;
	ld.global.f64 	%fd33, [%rd19];
	ld.global.f64 	%fd34, [%rd9+40];
	fma.rn.f64 	%fd35, %fd33, %fd34, %fd32;
	add.s32 	%r67, %r42, 6;
	min.s32 	%r68, %r5, %r67;
	max.s32 	%r69, %r68, 0;
	add.s32 	%r70, %r69, %r12;
	mul.wide.s32 	%rd20, %r70, 8;
	add.s64 	%rd21, %rd2, %rd20;
	ld.global.f64 	%fd36, [%rd21];
	ld.global.f64 	%fd37, [%rd9+48];
	fma.rn.f64 	%fd38, %fd36, %fd37, %fd35;
	add.s32 	%r71, %r42, 7;
	min.s32 	%r72, %r5, %r71;
	max.s32 	%r73, %r72, 0;
	add.s32 	%r74, %r73, %r12;
	mul.wide.s32 	%rd22, %r74, 8;
	add.s64 	%rd23, %rd2, %rd22;
	ld.global.f64 	%fd39, [%rd23];
	ld.global.f64 	%fd40, [%rd9+56];
	fma.rn.f64 	%fd69, %fd39, %fd40, %fd38;
	add.s32 	%r109, %r109, 8;
	setp.ne.s32 	%p6, %r109, %r9;
	mov.u32 	%r111, %r9;
	@%p6 bra 	$L__BB17_5;
$L__BB17_6:
	setp.eq.s32 	%p7, %r7, 0;
	@%p7 bra 	$L__BB17_14;
	add.s32 	%r75, %r7, -1;
	setp.lt.u32 	%p8, %r75, 3;
	@%p8 bra 	$L__BB17_9;
	add.s32 	%r76, %r6, %r111;
	min.s32 	%r77, %r5, %r76;
	max.s32 	%r78, %r77, 0;
	add.s32 	%r79, %r78, %r12;
	mul.wide.s32 	%rd24, %r79, 8;
	add.s64 	%rd25, %rd2, %rd24;
	ld.global.f64 	%fd42, [%rd25];
	add.s32 	%r80, %r111, %r13;
	mul.wide.u32 	%rd26, %r80, 8;
	add.s64 	%rd27, %rd1, %rd26;
	ld.global.f64 	%fd43, [%rd27];
	fma.rn.f64 	%fd44, %fd42, %fd43, %fd69;
	add.s32 	%r81, %r76, 1;
	min.s32 	%r82, %r5, %r81;
	max.s32 	%r83, %r82, 0;
	add.s32 	%r84, %r83, %r12;
	mul.wide.s32 	%rd28, %r84, 8;
	add.s64 	%rd29, %rd2, %rd28;
	ld.global.f64 	%fd45, [%rd29];
	cvt.u64.u32 	%rd30, %r13;
	cvt.u64.u32 	%rd31, %r111;
	add.s64 	%rd32, %rd31, %rd30;
	shl.b64 	%rd33, %rd32, 3;
	add.s64 	%rd34, %rd1, %rd33;
	ld.global.f64 	%fd46, [%rd34+8];
	fma.rn.f64 	%fd47, %fd45, %fd46, %fd44;
	add.s32 	%r85, %r76, 2;
	min.s32 	%r86, %r5, %r85;
	max.s32 	%r87, %r86, 0;
	add.s32 	%r88, %r87, %r12;
	mul.wide.s32 	%rd35, %r88, 8;
	add.s64 	%rd36, %rd2, %rd35;
	ld.global.f64 	%fd48, [%rd36];
	ld.global.f64 	%fd49, [%rd34+16];
	fma.rn.f64 	%fd50, %fd48, %fd49, %fd47;
	add.s32 	%r89, %r76, 3;
	min.s32 	%r90, %r5, %r89;
	max.s32 	%r91, %r90, 0;
	add.s32 	%r92, %r91, %r12;
	mul.wide.s32 	%rd37, %r92, 8;
	add.s64 	%rd38, %rd2, %rd37;
	ld.global.f64 	%fd51, [%rd38];
	ld.global.f64 	%fd52, [%rd34+24];
	fma.rn.f64 	%fd69, %fd51, %fd52, %fd50;
	add.s32 	%r111, %r111, 4;
$L__BB17_9:
	setp.eq.s32 	%p9, %r8, 0;
	@%p9 bra 	$L__BB17_14;
	setp.eq.s32 	%p10, %r8, 1;
	@%p10 bra 	$L__BB17_12;
	add.s32 	%r93, %r6, %r111;
	min.s32 	%r94, %r5, %r93;
	max.s32 	%r95, %r94, 0;
	add.s32 	%r96, %r95, %r12;
	mul.wide.s32 	%rd39, %r96, 8;
	add.s64 	%rd40, %rd2, %rd39;
	ld.global.f64 	%fd54, [%rd40];
	add.s32 	%r97, %r111, %r13;
	mul.wide.u32 	%rd41, %r97, 8;
	add.s64 	%rd42, %rd1, %rd41;
	ld.global.f64 	%fd55, [%rd42];
	fma.rn.f64 	%fd56, %fd54, %fd55, %fd69;
	add.s32 	%r98, %r93, 1;
	min.s32 	%r99, %r5, %r98;
	max.s32 	%r100, %r99, 0;
	add.s32 	%r101, %r100, %r12;
	mul.wide.s32 	%rd43, %r101, 8;
	add.s64 	%rd44, %rd2, %rd43;
	ld.global.f64 	%fd57, [%rd44];
	cvt.u64.u32 	%rd45, %r13;
	cvt.u64.u32 	%rd46, %r111;
	add.s64 	%rd47, %rd46, %rd45;
	shl.b64 	%rd48, %rd47, 3;
	add.s64 	%rd49, %rd1, %rd48;
	ld.global.f64 	%fd58, [%rd49+8];
	fma.rn.f64 	%fd69, %fd57, %fd58, %fd56;
	add.s32 	%r111, %r111, 2;
$L__BB17_12:
	setp.eq.s32 	%p11, %r10, 0;
	@%p11 bra 	$L__BB17_14;
	add.s32 	%r102, %r6, %r111;
	min.s32 	%r103, %r5, %r102;
	max.s32 	%r104, %r103, 0;
	add.s32 	%r105, %r104, %r12;
	mul.wide.s32 	%rd50, %r105, 8;
	add.s64 	%rd51, %rd2, %rd50;
	ld.global.f64 	%fd59, [%rd51];
	add.s32 	%r106, %r111, %r13;
	mul.wide.u32 	%rd52, %r106, 8;
	add.s64 	%rd53, %rd1, %rd52;
	ld.global.f64 	%fd60, [%rd53];
	fma.rn.f64 	%fd69, %fd59, %fd60, %fd69;
$L__BB17_14:
	add.s32 	%r108, %r108, 1;
	setp.ne.s32 	%p12, %r108, %r24;
	@%p12 bra 	$L__BB17_3;
$L__BB17_15:
	ld.param.u64 	%rd57, [matrixConvExtendBorder_param_6];
	mad.lo.s32 	%r107, %r33, %r22, %r1;
	cvta.to.global.u64 	%rd54, %rd57;
	mul.wide.s32 	%rd55, %r107, 8;
	add.s64 	%rd56, %rd54, %rd55;
	st.global.f64 	[%rd56], %fd69;
$L__BB17_16:
	ret;

}
	// .globl	matrixConvRepeatBorder
.visible .entry matrixConvRepeatBorder(
	.param .u32 matrixConvRepeatBorder_param_0,
	.param .u32 matrixConvRepeatBorder_param_1,
	.param .u32 matrixConvRepeatBorder_param_2,
	.param .u32 matrixConvRepeatBorder_param_3,
	.param .u64 .ptr .align 1 matrixConvRepeatBorder_param_4,
	.param .u64 .ptr .align 1 matrixConvRepeatBorder_param_5,
	.param .u64 .ptr .align 1 matrixConvRepeatBorder_param_6
)
{
	.reg .pred 	%p<29>;
	.reg .b32 	%r<159>;
	.reg .b64 	%rd<57>;
	.reg .b64 	%fd<71>;

	ld.param.u32 	%r20, [matrixConvRepeatBorder_param_0];
	ld.param.u32 	%r24, [matrixConvRepeatBorder_param_1];
	ld.param.u32 	%r22, [matrixConvRepeatBorder_param_2];
	ld.param.u32 	%r23, [matrixConvRepeatBorder_param_3];
	ld.param.u64 	%rd4, [matrixConvRepeatBorder_param_4];
	ld.param.u64 	%rd5, [matrixConvRepeatBorder_param_5];
	ld.param.u64 	%rd3, [matrixConvRepeatBorder_param_6];
	cvta.to.global.u64 	%rd1, %rd5;
	cvta.to.global.u64 	%rd2, %rd4;
	mov.u32 	%r25, %ctaid.x;
	mov.u32 	%r26, %ntid.x;
	mov.u32 	%r27, %tid.x;
	mad.lo.s32 	%r1, %r25, %r26, %r27;
	mov.u32 	%r28, %ctaid.y;
	mov.u32 	%r29, %ntid.y;
	mov.u32 	%r30, %tid.y;
	mad.lo.s32 	%r31, %r28, %r29, %r30;
	setp.ge.s32 	%p1, %r1, %r20;
	setp.ge.s32 	%p2, %r31, %r24;
	or.pred  	%p3, %p1, %p2;
	@%p3 bra 	$L__BB18_16;
	setp.lt.s32 	%p4, %r22, 1;
	mov.f64 	%fd69, 0d0000000000000000;
	@%p4 bra 	$L__BB18_15;
	shr.s32 	%r33, %r23, 1;
	shr.u32 	%r34, %r22, 1;
	sub.s32 	%r3, %r31, %r33;
	sub.s32 	%r4, %r1, %r34;
	and.b32  	%r5, %r22, 7;
	and.b32  	%r6, %r22, 3;
	and.b32  	%r7, %r22, 2147483640;
	and.b32  	%r8, %r22, 1;
	mov.f64 	%fd69, 0d0000000000000000;
	mov.b32 	%r154, 0;
$L__BB18_3:
	setp.lt.u32 	%p5, %r22, 8;
	add.s32 	%r36, %r3, %r154;
	shr.s32 	%r37, %r36, 31;
	and.b32  	%r38, %r37, %r24;
	add.s32 	%r39, %r38, %r36;
	setp.lt.s32 	%p6, %r39, %r24;
	selp.b32 	%r40, 0, %r24, %p6;
	sub.s32 	%r41, %r39, %r40;
	mul.lo.s32 	%r10, %r41, %r20;
	mul.lo.s32 	%r11, %r154, %r22;
	mov.b32 	%r157, 0;
	@%p5 bra 	$L__BB18_6;
	mov.b32 	%r155, 0;
$L__BB18_5:
	.pragma "nounroll";
	add.s32 	%r43, %r4, %r155;
	shr.s32 	%r44, %r43, 31;
	and.b32  	%r45, %r44, %r20;
	add.s32 	%r46, %r45, %r43;
	setp.lt.s32 	%p7, %r46, %r20;
	selp.b32 	%r47, 0, %r20, %p7;
	add.s32 	%r48, %r46, %r10;
	sub.s32 	%r49, %r48, %r47;
	mul.wide.s32 	%rd6, %r49, 8;
	add.s64 	%rd7, %rd2, %rd6;
	ld.global.f64 	%fd18, [%rd7];
	add.s32 	%r50, %r155, %r11;
	mul.wide.u32 	%rd8, %r50, 8;
	add.s64 	%rd9, %rd1, %rd8;
	ld.global.f64 	%fd19, [%rd9];
	fma.rn.f64 	%fd20, %fd18, %fd19, %fd69;
	add.s32 	%r51, %r43, 1;
	shr.s32 	%r52, %r51, 31;
	and.b32  	%r53, %r52, %r20;
	add.s32 	%r54, %r53, %r51;
	setp.lt.s32 	%p8, %r54, %r20;
	selp.b32 	%r55, 0, %r20, %p8;
	add.s32 	%r56, %r54, %r10;
	sub.s32 	%r57, %r56, %r55;
	mul.wide.s32 	%rd10, %r57, 8;
	add.s64 	%rd11, %rd2, %rd10;
	ld.global.f64 	%fd21, [%rd11];
	ld.global.f64 	%fd22, [%rd9+8];
	fma.rn.f64 	%fd23, %fd21, %fd22, %fd20;
	add.s32 	%r58, %r43, 2;
	shr.s32 	%r59, %r58, 31;
	and.b32  	%r60, %r59, %r20;
	add.s32 	%r61, %r60, %r58;
	setp.lt.s32 	%p9, %r61, %r20;
	selp.b32 	%r62, 0, %r20, %p9;
	add.s32 	%r63, %r61, %r10;
	sub.s32 	%r64, %r63, %r62;
	mul.wide.s32 	%rd12, %r64, 8;
	add.s64 	%rd13, %rd2, %rd12;
	ld.global.f64 	%fd24, [%rd13];
	ld.global.f64 	%fd25, [%rd9+16];
	fma.rn.f64 	%fd26, %fd24, %fd25, %fd23;
	add.s32 	%r65, %r43, 3;
	shr.s32 	%r66, %r65, 31;
	and.b32  	%r67, %r66, %r20;
	add.s32 	%r68, %r67, %r65;
	setp.lt.s32 	%p10, %r68, %r20;
	selp.b32 	%r69, 0, %r20, %p10;
	add.s32 	%r70, %r68, %r10;
	sub.s32 	%r71, %r70, %r69;
	mul.wide.s32 	%rd14, %r71, 8;
	add.s64 	%rd15, %rd2, %rd14;
	ld.global.f64 	%fd27, [%rd15];
	ld.global.f64 	%fd28, [%rd9+24];
	fma.rn.f64 	%fd29, %fd27, %fd28, %fd26;
	add.s32 	%r72, %r43, 4;
	shr.s32 	%r73, %r72, 31;
	and.b32  	%r74, %r73, %r20;
	add.s32 	%r75, %r74, %r72;
	setp.lt.s32 	%p11, %r75, %r20;
	selp.b32 	%r76, 0, %r20, %p11;
	add.s32 	%r77, %r75, %r10;
	sub.s32 	%r78, %r77, %r76;
	mul.wide.s32 	%rd16, %r78, 8;
	add.s64 	%rd17, %rd2, %rd16;
	ld.global.f64 	%fd30, [%rd17];
	ld.global.f64 	%fd31, [%rd9+32];
	fma.rn.f64 	%fd32, %fd30, %fd31, %fd29;
	add.s32 	%r79, %r43, 5;
	shr.s32 	%r80, %r79, 31;
	and.b32  	%r81, %r80, %r20;
	add.s32 	%r82, %r81, %r79;
	setp.lt.s32 	%p12, %r82, %r20;
	selp.b32 	%r83, 0, %r20, %p12;
	add.s32 	%r84, %r82, %r10;
	sub.s32 	%r85, %r84, %r83;
	mul.wide.s32 	%rd18, %r85, 8;
	add.s64 	%rd19, %rd2, %rd18;
	ld.global.f64 	%fd33, [%rd19];
	ld.global.f64 	%fd34, [%rd9+40];
	fma.rn.f64 	%fd35, %fd33, %fd34, %fd32;
	add.s32 	%r86, %r43, 6;
	shr.s32 	%r87, %r86, 31;
	and.b32  	%r88, %r87, %r20;
	add.s32 	%r89, %r88, %r86;
	setp.lt.s32 	%p13, %r89, %r20;
	selp.b32 	%r90, 0, %r20, %p13;
	add.s32 	%r91, %r89, %r10;
	sub.s32 	%r92, %r91, %r90;
	mul.wide.s32 	%rd20, %r92, 8;
	add.s64 	%rd21, %rd2, %rd20;
	ld.global.f64 	%fd36, [%rd21];
	ld.global.f64 	%fd37, [%rd9+48];
	fma.rn.f64 	%fd38, %fd36, %fd37, %fd35;
	add.s32 	%r93, %r43, 7;
	shr.s32 	%r94, %r93, 31;
	and.b32  	%r95, %r94, %r20;
	add.s32 	%r96, %r95, %r93;
	setp.lt.s32 	%p14, %r96, %r20;
	selp.b32 	%r97, 0, %r20, %p14;
	add.s32 	%r98, %r96, %r10;
	sub.s32 	%r99, %r98, %r97;
	mul.wide.s32 	%rd22, %r99, 8;
	add.s64 	%rd23, %rd2, %rd22;
	ld.global.f64 	%fd39, [%rd23];
	ld.global.f64 	%fd40, [%rd9+56];
	fma.rn.f64 	%fd69, %fd39, %fd40, %fd38;
	add.s32 	%r155, %r155, 8;
	setp.ne.s32 	%p15, %r155, %r7;
	mov.u32 	%r157, %r7;
	@%p15 bra 	$L__BB18_5;
$L__BB18_6:
	setp.eq.s32 	%p16, %r5, 0;
	@%p16 bra 	$L__BB18_14;
	add.s32 	%r100, %r5, -1;
	setp.lt.u32 	%p17, %r100, 3;
	@%p17 bra 	$L__BB18_9;
	add.s32 	%r101, %r4, %r157;
	shr.s32 	%r102, %r101, 31;
	and.b32  	%r103, %r102, %r20;
	add.s32 	%r104, %r103, %r101;
	setp.lt.s32 	%p18, %r104, %r20;
	selp.b32 	%r105, 0, %r20, %p18;
	add.s32 	%r106, %r104, %r10;
	sub.s32 	%r107, %r106, %r105;
	mul.wide.s32 	%rd24, %r107, 8;
	add.s64 	%rd25, %rd2, %rd24;
	ld.global.f64 	%fd42, [%rd25];
	add.s32 	%r108, %r157, %r11;
	mul.wide.u32 	%rd26, %r108, 8;
	add.s64 	%rd27, %rd1, %rd26;
	ld.global.f64 	%fd43, [%rd27];
	fma.rn.f64 	%fd44, %fd42, %fd43, %fd69;
	add.s32 	%r109, %r101, 1;
	shr.s32 	%r110, %r109, 31;
	and.b32  	%r111, %r110, %r20;
	add.s32 	%r112, %r111, %r109;
	setp.lt.s32 	%p19, %r112, %r20;
	selp.b32 	%r113, 0, %r20, %p19;
	add.s32 	%r114, %r112, %r10;
	sub.s32 	%r115, %r114, %r113;
	mul.wide.s32 	%rd28, %r115, 8;
	add.s64 	%rd29, %rd2, %rd28;
	ld.global.f64 	%fd45, [%rd29];
	cvt.u64.u32 	%rd30, %r11;
	cvt.u64.u32 	%rd31, %r157;
	add.s64 	%rd32, %rd31, %rd30;
	shl.b64 	%rd33, %rd32, 3;
	add.s64 	%rd34, %rd1, %rd33;
	ld.global.f64 	%fd46, [%rd34+8];
	fma.rn.f64 	%fd47, %fd45, %fd46, %fd44;
	add.s32 	%r116, %r101, 2;
	shr.s32 	%r117, %r116, 31;
	and.b32  	%r118, %r117, %r20;
	add.s32 	%r119, %r118, %r116;
	setp.lt.s32 	%p20, %r119, %r20;
	selp.b32 	%r120, 0, %r20, %p20;
	add.s32 	%r121, %r119, %r10;
	sub.s32 	%r122, %r121, %r120;
	mul.wide.s32 	%rd35, %r122, 8;
	add.s64 	%rd36, %rd2, %rd35;
	ld.global.f64 	%fd48, [%rd36];
	ld.global.f64 	%fd49, [%rd34+16];
	fma.rn.f64 	%fd50, %fd48, %fd49, %fd47;
	add.s32 	%r123, %r101, 3;
	shr.s32 	%r124, %r123, 31;
	and.b32  	%r125, %r124, %r20;
	add.s32 	%r126, %r125, %r123;
	setp.lt.s32 	%p21, %r126, %r20;
	selp.b32 	%r127, 0, %r20, %p21;
	add.s32 	%r128, %r126, %r10;
	sub.s32 	%r129, %r128, %r127;
	mul.wide.s32 	%rd37, %r129, 8;
	add.s64 	%rd38, %rd2, %rd37;
	ld.global.f64 	%fd51, [%rd38];
	ld.global.f64 	%fd52, [%rd34+24];
	fma.rn.f64 	%fd69, %fd51, %fd52, %fd50;
	add.s32 	%r157, %r157, 4;
$L__BB18_9:
	setp.eq.s32 	%p22, %r6, 0;
	@%p22 bra 	$L__BB18_14;
	setp.eq.s32 	%p23, %r6, 1;
	@%p23 bra 	$L__BB18_12;
	add.s32 	%r130, %r4, %r157;
	shr.s32 	%r131, %r130, 31;
	and.b32  	%r132, %r131, %r20;
	add.s32 	%r133, %r132, %r130;
	setp.lt.s32 	%p24, %r133, %r20;
	selp.b32 	%r134, 0, %r20, %p24;
	add.s32 	%r135, %r133, %r10;
	sub.s32 	%r136, %r135, %r134;
	mul.wide.s32 	%rd39, %r136, 8;
	add.s64 	%rd40, %rd2, %rd39;
	ld.global.f64 	%fd54, [%rd40];
	add.s32 	%r137, %r157, %r11;
	mul.wide.u32 	%rd41, %r137, 8;
	add.s64 	%rd42, %rd1, %rd41;
	ld.global.f64 	%fd55, [%rd42];
	fma.rn.f64 	%fd56, %fd54, %fd55, %fd69;
	add.s32 	%r138, %r130, 1;
	shr.s32 	%r139, %r138, 31;
	and.b32  	%r140, %r139, %r20;
	add.s32 	%r141, %r140, %r138;
	setp.lt.s32 	%p25, %r141, %r20;
	selp.b32 	%r142, 0, %r20, %p25;
	add.s32 	%r143, %r141, %r10;
	sub.s32 	%r144, %r143, %r142;
	mul.wide.s32 	%rd43, %r144, 8;
	add.s64 	%rd44, %rd2, %rd43;
	ld.global.f64 	%fd57, [%rd44];
	cvt.u64.u32 	%rd45, %r11;
	cvt.u64.u32 	%rd46, %r157;
	add.s64 	%rd47, %rd46, %rd45;
	shl.b64 	%rd48, %rd47, 3;
	add.s64 	%rd49, %rd1, %rd48;
	ld.global.f64 	%fd58, [%rd49+8];
	fma.rn.f64 	%fd69, %fd57, %fd58, %fd56;
	add.s32 	%r157, %r157, 2;
$L__BB18_12:
	setp.eq.s32 	%p26, %r8, 0;
	@%p26 bra 	$L__BB18_14;
	add.s32 	%r145, %r4, %r157;
	shr.s32 	%r146, %r145, 31;
	and.b32  	%r147, %r146, %r20;
	add.s32 	%r148, %r147, %r145;
	setp.lt.s32 	%p27, %r148, %r20;
	selp.b32 	%r149, 0, %r20, %p27;
	add.s32 	%r150, %r148, %r10;
	sub.s32 	%r151, %r150, %r149;
	mul.wide.s32 	%rd50, %r151, 8;
	add.s64 	%rd51, %rd2, %rd50;
	ld.global.f64 	%fd59, [%rd51];
	add.s32 	%r152, %r157, %r11;
	mul.wide.u32 	%rd52, %r152, 8;
	add.s64 	%rd53, %rd1, %rd52;
	ld.global.f64 	%fd60, [%rd53];
	fma.rn.f64 	%fd69, %fd59, %fd60, %fd69;
$L__BB18_14:
	add.s32 	%r154, %r154, 1;
	setp.ne.s32 	%p28, %r154, %r22;
	@%p28 bra 	$L__BB18_3;
$L__BB18_15:
	mad.lo.s32 	%r153, %r31, %r20, %r1;
	cvta.to.global.u64 	%rd54, %rd3;
	mul.wide.s32 	%rd55, %r153, 8;
	add.s64 	%rd56, %rd54, %rd55;
	st.global.f64 	[%rd56], %fd69;
$L__BB18_16:
	ret;

}


// ===== COMPILED SASS (sm_100) =====

	.target	sm_100

	.elftype	@"ET_EXEC"


//--------------------- .note.nv.tkinfo           --------------------------
	.section	.note.nv.tkinfo,"",@"SHT_NOTE"
	.sectionflags	@"SHF_NOTE_NV_TKINFO"
	.tkinfo
        /*0018*/ 	.word	0x00000002
        /*0030*/ 	.string	""
        /*0030*/ 	.string	"ptxas"
        /*0030*/ 	.string	"Cuda compilation tools, release 13.0, V13.0.88"
        /*0030*/ 	.string	"Build cuda_13.0.r13.0/compiler.36424714_0"
        /*0030*/ 	.string	"-arch sm_100 -m 64 "



//--------------------- .note.nv.cuinfo           --------------------------
	.section	.note.nv.cuinfo,"",@"SHT_NOTE"
	.sectionflags	@"SHF_NOTE_NV_CUINFO"
        /*0018*/ 	.short	0x0002
        /*001a*/ 	.short	0x0064
        /*001c*/ 	.short	0x0082
	.zero		2


//--------------------- .nv.info                  --------------------------
	.section	.nv.info,"",@"SHT_CUDA_INFO"
	.align	4


	//----- nvinfo : EIATTR_REGCOUNT
	.align		4
        /*0000*/ 	.byte	0x04, 0x2f
        /*0002*/ 	.short	(.L_1 - .L_0)
	.align		4
.L_0:
        /*0004*/ 	.word	index@(transpose)
        /*0008*/ 	.word	0x0000000a


	//----- nvinfo : EIATTR_FRAME_SIZE
	.align		4
.L_1:
        /*000c*/ 	.byte	0x04, 0x11
        /*000e*/ 	.short	(.L_3 - .L_2)
	.align		4
.L_2:
        /*0010*/ 	.word	index@(transpose)
        /*0014*/ 	.word	0x00000000


	//----- nvinfo : EIATTR_REGCOUNT
	.align		4
.L_3:
        /*0018*/ 	.byte	0x04, 0x2f
        /*001a*/ 	.short	(.L_5 - .L_4)
	.align		4
.L_4:
        /*001c*/ 	.word	index@(flipX)
        /*0020*/ 	.word	0x0000000a


	//----- nvinfo : EIATTR_FRAME_SIZE
	.align		4
.L_5:
        /*0024*/ 	.byte	0x04, 0x11
        /*0026*/ 	.short	(.L_7 - .L_6)
	.align		4
.L_6:
        /*0028*/ 	.word	index@(flipX)
        /*002c*/ 	.word	0x00000000


	//----- nvinfo : EIATTR_REGCOUNT
	.align		4
.L_7:
        /*0030*/ 	.byte	0x04, 0x2f
        /*0032*/ 	.short	(.L_9 - .L_8)
	.align		4
.L_8:
        /*0034*/ 	.word	index@(flipY)
        /*0038*/ 	.word	0x0000000a


	//----- nvinfo : EIATTR_FRAME_SIZE
	.align		4
.L_9:
        /*003c*/ 	.byte	0x04, 0x11
        /*003e*/ 	.short	(.L_11 - .L_10)
	.align		4
.L_10:
        /*0040*/ 	.word	index@(flipY)
        /*0044*/ 	.word	0x00000000


	//----- nvinfo : EIATTR_REGCOUNT
	.align		4
.L_11:
        /*0048*/ 	.byte	0x04, 0x2f
        /*004a*/ 	.short	(.L_13 - .L_12)
	.align		4
.L_12:
        /*004c*/ 	.word	index@(rotate90)
        /*0050*/ 	.word	0x0000000a


	//----- nvinfo : EIATTR_FRAME_SIZE
	.align		4
.L_13:
        /*0054*/ 	.byte	0x04, 0x11
        /*0056*/ 	.short	(.L_15 - .L_14)
	.align		4
.L_14:
        /*0058*/ 	.word	index@(rotate90)
        /*005c*/ 	.word	0x00000000


	//----- nvinfo : EIATTR_REGCOUNT
	.align		4
.L_15:
        /*0060*/ 	.byte	0x04, 0x2f
        /*0062*/ 	.short	(.L_17 - .L_16)
	.align		4
.L_16:
        /*0064*/ 	.word	index@(rotate180)
        /*0068*/ 	.word	0x0000000a


	//----- nvinfo : EIATTR_FRAME_SIZE
	.align		4
.L_17:
        /*006c*/ 	.byte	0x04, 0x11
        /*006e*/ 	.short	(.L_19 - .L_18)
	.align		4
.L_18:
        /*0070*/ 	.word	index@(rotate180)
        /*0074*/ 	.word	0x00000000


	//----- nvinfo : EIATTR_REGCOUNT
	.align		4
.L_19:
        /*0078*/ 	.byte	0x04, 0x2f
        /*007a*/ 	.short	(.L_21 - .L_20)
	.align		4
.L_20:
        /*007c*/ 	.word	index@(rotate270)
        /*0080*/ 	.word	0x0000000a


	//----- nvinfo : EIATTR_FRAME_SIZE
	.align		4
.L_21:
        /*0084*/ 	.byte	0x04, 0x11
        /*0086*/ 	.short	(.L_23 - .L_22)
	.align		4
.L_22:
        /*0088*/ 	.word	index@(rotate270)
        /*008c*/ 	.word	0x00000000


	//----- nvinfo : EIATTR_REGCOUNT
	.align		4
.L_23:
        /*0090*/ 	.byte	0x04, 0x2f
        /*0092*/ 	.short	(.L_25 - .L_24)
	.align		4
.L_24:
        /*0094*/ 	.word	index@(set)
        /*0098*/ 	.word	0x0000000a


	//----- nvinfo : EIATTR_FRAME_SIZE
	.align		4
.L_25:
        /*009c*/ 	.byte	0x04, 0x11
        /*009e*/ 	.short	(.L_27 - .L_26)
	.align		4
.L_26:
        /*00a0*/ 	.word	index@(set)
        /*00a4*/ 	.word	0x00000000


	//----- nvinfo : EIATTR_REGCOUNT
	.align		4
.L_27:
        /*00a8*/ 	.byte	0x04, 0x2f
        /*00aa*/ 	.short	(.L_29 - .L_28)
	.align		4
.L_28:
        /*00ac*/ 	.word	index@(sum)
        /*00b0*/ 	.word	0x0000000c


	//----- nvinfo : EIATTR_FRAME_SIZE
	.align		4
.L_29:
        /*00b4*/ 	.byte	0x04, 0x11
        /*00b6*/ 	.short	(.L_31 - .L_30)
	.align		4
.L_30:
        /*00b8*/ 	.word	index@(sum)
        /*00bc*/ 	.word	0x00000000


	//----- nvinfo : EIATTR_REGCOUNT
	.align		4
.L_31:
        /*00c0*/ 	.byte	0x04, 0x2f
        /*00c2*/ 	.short	(.L_33 - .L_32)
	.align		4
.L_32:
        /*00c4*/ 	.word	index@(tensorAdd)
        /*00c8*/ 	.word	0x0000000e


	//----- nvinfo : EIATTR_FRAME_SIZE
	.align		4
.L_33:
        /*00cc*/ 	.byte	0x04, 0x11
        /*00ce*/ 	.short	(.L_35 - .L_34)
	.align		4
.L_34:
        /*00d0*/ 	.word	index@(tensorAdd)
        /*00d4*/ 	.word	0x00000000


	//----- nvinfo : EIATTR_REGCOUNT
	.align		4
.L_35:
        /*00d8*/ 	.byte	0x04, 0x2f
        /*00da*/ 	.short	(.L_37 - .L_36)
	.align		4
.L_36:
        /*00dc*/ 	.word	index@(tensorSub)
        /*00e0*/ 	.word	0x0000000e


	//----- nvinfo : EIATTR_FRAME_SIZE
	.align		4
.L_37:
        /*00e4*/ 	.byte	0x04, 0x11
        /*00e6*/ 	.short	(.L_39 - .L_38)
	.align		4
.L_38:
        /*00e8*/ 	.word	index@(tensorSub)
        /*00ec*/ 	.word	0x00000000


	//----- nvinfo : EIATTR_REGCOUNT
	.align		4
.L_39:
        /*00f0*/ 	.byte	0x04, 0x2f
        /*00f2*/ 	.short	(.L_41 - .L_40)
	.align		4
.L_40:
        /*00f4*/ 	.word	index@(concatenateVertical)
        /*00f8*/ 	.word	0x0000000a


	//----- nvinfo : EIATTR_FRAME_SIZE
	.align		4
.L_41:
        /*00fc*/ 	.byte	0x04, 0x11
        /*00fe*/ 	.short	(.L_43 - .L_42)
	.align		4
.L_42:
        /*0100*/ 	.word	index@(concatenateVertical)
        /*0104*/ 	.word	0x00000000


	//----- nvinfo : EIATTR_REGCOUNT
	.align		4
.L_43:
        /*0108*/ 	.byte	0x04, 0x2f
        /*010a*/ 	.short	(.L_45 - .L_44)
	.align		4
.L_44:
        /*010c*/ 	.word	index@(concatenateHorizontal)
        /*0110*/ 	.word	0x0000000a


	//----- nvinfo : EIATTR_FRAME_SIZE
	.align		4
.L_45:
        /*0114*/ 	.byte	0x04, 0x11
        /*0116*/ 	.short	(.L_47 - .L_46)
	.align		4
.L_46:
        /*0118*/ 	.word	index@(concatenateHorizontal)
        /*011c*/ 	.word	0x00000000


	//----- nvinfo : EIATTR_REGCOUNT
	.align		4
.L_47:
        /*0120*/ 	.byte	0x04, 0x2f
        /*0122*/ 	.short	(.L_49 - .L_48)
	.align		4
.L_48:
        /*0124*/ 	.word	index@(mul)
        /*0128*/ 	.word	0x0000000c


	//----- nvinfo : EIATTR_FRAME_SIZE
	.align		4
.L_49:
        /*012c*/ 	.byte	0x04, 0x11
        /*012e*/ 	.short	(.L_51 - .L_50)
	.align		4
.L_50:
        /*0130*/ 	.word	index@(mul)
        /*0134*/ 	.word	0x00000000


	//----- nvinfo : EIATTR_REGCOUNT
	.align		4
.L_51:
        /*0138*/ 	.byte	0x04, 0x2f
        /*013a*/ 	.short	(.L_53 - .L_52)
	.align		4
.L_52:
        /*013c*/ 	.word	index@(tensorMul)
        /*0140*/ 	.word	0x0000000e


	//----- nvinfo : EIATTR_FRAME_SIZE
	.align		4
.L_53:
        /*0144*/ 	.byte	0x04, 0x11
        /*0146*/ 	.short	(.L_55 - .L_54)
	.align		4
.L_54:
        /*0148*/ 	.word	index@(tensorMul)
        /*014c*/ 	.word	0x00000000


	//----- nvinfo : EIATTR_REGCOUNT
	.align		4
.L_55:
        /*0150*/ 	.byte	0x04, 0x2f
        /*0152*/ 	.short	(.L_57 - .L_56)
	.align		4
.L_56:
        /*0154*/ 	.word	index@(matrixMul)
        /*0158*/ 	.word	0x00000020


	//----- nvinfo : EIATTR_FRAME_SIZE
	.align		4
.L_57:
        /*015c*/ 	.byte	0x04, 0x11
        /*015e*/ 	.short	(.L_59 - .L_58)
	.align		4
.L_58:
        /*0160*/ 	.word	index@(matrixMul)
        /*0164*/ 	.word	0x00000000


	//----- nvinfo : EIATTR_REGCOUNT
	.align		4
.L_59:
        /*0168*/ 	.byte	0x04, 0x2f
        /*016a*/ 	.short	(.L_61 - .L_60)
	.align		4
.L_60:
        /*016c*/ 	.word	index@(tensorDiv)
        /*0170*/ 	.word	0x00000019


	//----- nvinfo : EIATTR_FRAME_SIZE
	.align		4
.L_61:
        /*0174*/ 	.byte	0x04, 0x11
        /*0176*/ 	.short	(.L_63 - .L_62)
	.align		4
.L_62:
        /*0178*/ 	.word	index@($__internal_0_$__cuda_sm20_div_rn_f64_full)
        /*017c*/ 	.word	0x00000000


	//----- nvinfo : EIATTR_FRAME_SIZE
	.align		4
.L_63:
        /*0180*/ 	.byte	0x04, 0x11
        /*0182*/ 	.short	(.L_65 - .L_64)
	.align		4
.L_64:
        /*0184*/ 	.word	index@(tensorDiv)
        /*0188*/ 	.word	0x00000000


	//----- nvinfo : EIATTR_REGCOUNT
	.align		4
.L_65:
        /*018c*/ 	.byte	0x04, 0x2f
        /*018e*/ 	.short	(.L_67 - .L_66)
	.align		4
.L_66:
        /*0190*/ 	.word	index@(matrixConvEmptyBorder)
        /*0194*/ 	.word	0x00000020


	//----- nvinfo : EIATTR_FRAME_SIZE
	.align		4
.L_67:
        /*0198*/ 	.byte	0x04, 0x11
        /*019a*/ 	.short	(.L_69 - .L_68)
	.align		4
.L_68:
        /*019c*/ 	.word	index@(matrixConvEmptyBorder)
        /*01a0*/ 	.word	0x00000000


	//----- nvinfo : EIATTR_REGCOUNT
	.align		4
.L_69:
        /*01a4*/ 	.byte	0x04, 0x2f
        /*01a6*/ 	.short	(.L_71 - .L_70)
	.align		4
.L_70:
        /*01a8*/ 	.word	index@(matrixConvExtendBorder)
        /*01ac*/ 	.word	0x00000020


	//----- nvinfo : EIATTR_FRAME_SIZE
	.align		4
.L_71:
        /*01b0*/ 	.byte	0x04, 0x11
        /*01b2*/ 	.short	(.L_73 - .L_72)
	.align		4
.L_72:
        /*01b4*/ 	.word	index@(matrixConvExtendBorder)
        /*01b8*/ 	.word	0x00000000


	//----- nvinfo : EIATTR_REGCOUNT
	.align		4
.L_73:
        /*01bc*/ 	.byte	0x04, 0x2f
        /*01be*/ 	.short	(.L_75 - .L_74)
	.align		4
.L_74:
        /*01c0*/ 	.word	index@(matrixConvRepeatBorder)
        /*01c4*/ 	.word	0x00000020


	//----- nvinfo : EIATTR_FRAME_SIZE
	.align		4
.L_75:
        /*01c8*/ 	.byte	0x04, 0x11
        /*01ca*/ 	.short	(.L_77 - .L_76)
	.align		4
.L_76:
        /*01cc*/ 	.word	index@(matrixConvRepeatBorder)
        /*01d0*/ 	.word	0x00000000


	//----- nvinfo : EIATTR_MIN_STACK_SIZE
	.align		4
.L_77:
        /*01d4*/ 	.byte	0x04, 0x12
        /*01d6*/ 	.short	(.L_79 - .L_78)
	.align		4
.L_78:
        /*01d8*/ 	.word	index@(matrixConvRepeatBorder)
        /*01dc*/ 	.word	0x00000000


	//----- nvinfo : EIATTR_MIN_STACK_SIZE
	.align		4
.L_79:
        /*01e0*/ 	.byte	0x04, 0x12
        /*01e2*/ 	.short	(.L_81 - .L_80)
	.align		4
.L_80:
        /*01e4*/ 	.word	index@(matrixConvExtendBorder)
        /*01e8*/ 	.word	0x00000000


	//----- nvinfo : EIATTR_MIN_STACK_SIZE
	.align		4
.L_81:
        /*01ec*/ 	.byte	0x04, 0x12
        /*01ee*/ 	.short	(.L_83 - .L_82)
	.align		4
.L_82:
        /*01f0*/ 	.word	index@(matrixConvEmptyBorder)
        /*01f4*/ 	.word	0x00000000


	//----- nvinfo : EIATTR_MIN_STACK_SIZE
	.align		4
.L_83:
        /*01f8*/ 	.byte	0x04, 0x12
        /*01fa*/ 	.short	(.L_85 - .L_84)
	.align		4
.L_84:
        /*01fc*/ 	.word	index@(tensorDiv)
        /*0200*/ 	.word	0x00000000


	//----- nvinfo : EIATTR_MIN_STACK_SIZE
	.align		4
.L_85:
        /*0204*/ 	.byte	0x04, 0x12
        /*0206*/ 	.short	(.L_87 - .L_86)
	.align		4
.L_86:
        /*0208*/ 	.word	index@(matrixMul)
        /*020c*/ 	.word	0x00000000


	//----- nvinfo : EIATTR_MIN_STACK_SIZE
	.align		4
.L_87:
        /*0210*/ 	.byte	0x04, 0x12
        /*0212*/ 	.short	(.L_89 - .L_88)
	.align		4
.L_88:
        /*0214*/ 	.word	index@(tensorMul)
        /*0218*/ 	.word	0x00000000


	//----- nvinfo : EIATTR_MIN_STACK_SIZE
	.align		4
.L_89:
        /*021c*/ 	.byte	0x04, 0x12
        /*021e*/ 	.short	(.L_91 - .L_90)
	.align		4
.L_90:
        /*0220*/ 	.word	index@(mul)
        /*0224*/ 	.word	0x00000000


	//----- nvinfo : EIATTR_MIN_STACK_SIZE
	.align		4
.L_91:
        /*0228*/ 	.byte	0x04, 0x12
        /*022a*/ 	.short	(.L_93 - .L_92)
	.align		4
.L_92:
        /*022c*/ 	.word	index@(concatenateHorizontal)
        /*0230*/ 	.word	0x00000000


	//----- nvinfo : EIATTR_MIN_STACK_SIZE
	.align		4
.L_93:
        /*0234*/ 	.byte	0x04, 0x12
        /*0236*/ 	.short	(.L_95 - .L_94)
	.align		4
.L_94:
        /*0238*/ 	.word	index@(concatenateVertical)
        /*023c*/ 	.word	0x00000000


	//----- nvinfo : EIATTR_MIN_STACK_SIZE
	.align		4
.L_95:
        /*0240*/ 	.byte	0x04, 0x12
        /*0242*/ 	.short	(.L_97 - .L_96)
	.align		4
.L_96:
        /*0244*/ 	.word	index@(tensorSub)
        /*0248*/ 	.word	0x00000000


	//----- nvinfo : EIATTR_MIN_STACK_SIZE
	.align		4
.L_97:
        /*024c*/ 	.byte	0x04, 0x12
        /*024e*/ 	.short	(.L_99 - .L_98)
	.align		4
.L_98:
        /*0250*/ 	.word	index@(tensorAdd)
        /*0254*/ 	.word	0x00000000


	//----- nvinfo : EIATTR_MIN_STACK_SIZE
	.align		4
.L_99:
        /*0258*/ 	.byte	0x04, 0x12
        /*025a*/ 	.short	(.L_101 - .L_100)
	.align		4
.L_100:
        /*025c*/ 	.word	index@(sum)
        /*0260*/ 	.word	0x00000000


	//----- nvinfo : EIATTR_MIN_STACK_SIZE
	.align		4
.L_101:
        /*0264*/ 	.byte	0x04, 0x12
        /*0266*/ 	.short	(.L_103 - .L_102)
	.align		4
.L_102:
        /*0268*/ 	.word	index@(set)
        /*026c*/ 	.word	0x00000000


	//----- nvinfo : EIATTR_MIN_STACK_SIZE
	.align		4
.L_103:
        /*0270*/ 	.byte	0x04, 0x12
        /*0272*/ 	.short	(.L_105 - .L_104)
	.align		4
.L_104:
        /*0274*/ 	.word	index@(rotate270)
        /*0278*/ 	.word	0x00000000


	//----- nvinfo : EIATTR_MIN_STACK_SIZE
	.align		4
.L_105:
        /*027c*/ 	.byte	0x04, 0x12
        /*027e*/ 	.short	(.L_107 - .L_106)
	.align		4
.L_106:
        /*0280*/ 	.word	index@(rotate180)
        /*0284*/ 	.word	0x00000000


	//----- nvinfo : EIATTR_MIN_STACK_SIZE
	.align		4
.L_107:
        /*0288*/ 	.byte	0x04, 0x12
        /*028a*/ 	.short	(.L_109 - .L_108)
	.align		4
.L_108:
        /*028c*/ 	.word	index@(rotate90)
        /*0290*/ 	.word	0x00000000


	//----- nvinfo : EIATTR_MIN_STACK_SIZE
	.align		4
.L_109:
        /*0294*/ 	.byte	0x04, 0x12
        /*0296*/ 	.short	(.L_111 - .L_110)
	.align		4
.L_110:
        /*0298*/ 	.word	index@(flipY)
        /*029c*/ 	.word	0x00000000


	//----- nvinfo : EIATTR_MIN_STACK_SIZE
	.align		4
.L_111:
        /*02a0*/ 	.byte	0x04, 0x12
        /*02a2*/ 	.short	(.L_113 - .L_112)
	.align		4
.L_112:
        /*02a4*/ 	.word	index@(flipX)
        /*02a8*/ 	.word	0x00000000


	//----- nvinfo : EIATTR_MIN_STACK_SIZE
	.align		4
.L_113:
        /*02ac*/ 	.byte	0x04, 0x12
        /*02ae*/ 	.short	(.L_115 - .L_114)
	.align		4
.L_114:
        /*02b0*/ 	.word	index@(transpose)
        /*02b4*/ 	.word	0x00000000
.L_115:


//--------------------- .nv.compat                --------------------------
	.section	.nv.compat,"",@"SHT_CUDA_COMPAT_INFO"
	.align	4
        /*0000*/ 	.byte	0x02, 0x09, 0x00, 0x00, 0x02, 0x02, 0x01, 0x00, 0x02, 0x05, 0x05, 0x00, 0x03, 0x07, 0x01, 0x01
        /*0010*/ 	.byte	0x02, 0x03, 0x00, 0x00, 0x02, 0x06, 0x01, 0x00, 0x04, 0x0b, 0x08, 0x00, 0x01, 0x00, 0x00, 0x00
        /*0020*/ 	.byte	0x00, 0x00, 0x00, 0x00


//--------------------- .nv.info.matrixConvRepeatBorder --------------------------
	.section	.nv.info.matrixConvRepeatBorder,"",@"SHT_CUDA_INFO"
	.sectionflags	@""
	.align	4


	//----- nvinfo : EIATTR_CUDA_API_VERSION
	.align		4
        /*0000*/ 	.byte	0x04, 0x37
        /*0002*/ 	.short	(.L_117 - .L_116)
.L_116:
        /*0004*/ 	.word	0x00000082


	//----- nvinfo : EIATTR_KPARAM_INFO
	.align		4
.L_117:
        /*0008*/ 	.byte	0x04, 0x17
        /*000a*/ 	.short	(.L_119 - .L_118)
.L_118:
        /*000c*/ 	.word	0x00000000
        /*0010*/ 	.short	0x0006
        /*0012*/ 	.short	0x0020
        /*0014*/ 	.byte	0x00, 0xf5, 0x21, 0x00


	//----- nvinfo : EIATTR_KPARAM_INFO
	.align		4
.L_119:
        /*0018*/ 	.byte	0x04, 0x17
        /*001a*/ 	.short	(.L_121 - .L_120)
.L_120:
        /*001c*/ 	.word	0x00000000
        /*0020*/ 	.short	0x0005
        /*0022*/ 	.short	0x0018
        /*0024*/ 	.byte	0x00, 0xf5, 0x21, 0x00


	//----- nvinfo : EIATTR_KPARAM_INFO
	.align		4
.L_121:
        /*0028*/ 	.byte	0x04, 0x17
        /*002a*/ 	.short	(.L_123 - .L_122)
.L_122:
        /*002c*/ 	.word	0x00000000
        /*0030*/ 	.short	0x0004
        /*0032*/ 	.short	0x0010
        /*0034*/ 	.byte	0x00, 0xf5, 0x21, 0x00


	//----- nvinfo : EIATTR_KPARAM_INFO
	.align		4
.L_123:
        /*0038*/ 	.byte	0x04, 0x17
        /*003a*/ 	.short	(.L_125 - .L_124)
.L_124:
        /*003c*/ 	.word	0x00000000
        /*0040*/ 	.short	0x0003
        /*0042*/ 	.short	0x000c
        /*0044*/ 	.byte	0x00, 0xf0, 0x11, 0x00


	//----- nvinfo : EIATTR_KPARAM_INFO
	.align		4
.L_125:
        /*0048*/ 	.byte	0x04, 0x17
        /*004a*/ 	.short	(.L_127 - .L_126)
.L_126:
        /*004c*/ 	.word	0x00000000
        /*0050*/ 	.short	0x0002
        /*0052*/ 	.short	0x0008
        /*0054*/ 	.byte	0x00, 0xf0, 0x11, 0x00


	//----- nvinfo : EIATTR_KPARAM_INFO
	.align		4
.L_127:
        /*0058*/ 	.byte	0x04, 0x17
        /*005a*/ 	.short	(.L_129 - .L_128)
.L_128:
        /*005c*/ 	.word	0x00000000
        /*0060*/ 	.short	0x0001
        /*0062*/ 	.short	0x0004
        /*0064*/ 	.byte	0x00, 0xf0, 0x11, 0x00


	//----- nvinfo : EIATTR_KPARAM_INFO
	.align		4
.L_129:
        /*0068*/ 	.byte	0x04, 0x17
        /*006a*/ 	.short	(.L_131 - .L_130)
.L_130:
        /*006c*/ 	.word	0x00000000
        /*0070*/ 	.short	0x0000
        /*0072*/ 	.short	0x0000
        /*0074*/ 	.byte	0x00, 0xf0, 0x11, 0x00


	//----- nvinfo : EIATTR_SPARSE_MMA_MASK
	.align		4
.L_131:
        /*0078*/ 	.byte	0x03, 0x50
        /*007a*/ 	.short	0x0000


	//----- nvinfo : EIATTR_MAXREG_COUNT
	.align		4
        /*007c*/ 	.byte	0x03, 0x1b
        /*007e*/ 	.short	0x00ff


	//----- nvinfo : EIATTR_MERCURY_ISA_VERSION
	.align		4
        /*0080*/ 	.byte	0x03, 0x5f
        /*0082*/ 	.short	0x0101


	//----- nvinfo : EIATTR_VRC_CTA_INIT_COUNT
	.align		4
        /*0084*/ 	.byte	0x02, 0x4a
	.zero		1
	.zero		1


	//----- nvinfo : EIATTR_EXIT_INSTR_OFFSETS
	.align		4
        /*0088*/ 	.byte	0x04, 0x1c
        /*008a*/ 	.short	(.L_133 - .L_132)


	//   ....[0]....
.L_132:
        /*008c*/ 	.word	0x000000c0


	//   ....[1]....
        /*0090*/ 	.word	0x00001150


	//----- nvinfo : EIATTR_CBANK_PARAM_SIZE
	.align		4
.L_133:
        /*0094*/ 	.byte	0x03, 0x19
        /*0096*/ 	.short	0x0028


	//----- nvinfo : EIATTR_PARAM_CBANK
	.align		4
        /*0098*/ 	.byte	0x04, 0x0a
        /*009a*/ 	.short	(.L_135 - .L_134)
	.align		4
.L_134:
        /*009c*/ 	.word	index@(.nv.constant0.matrixConvRepeatBorder)
        /*00a0*/ 	.short	0x0380
        /*00a2*/ 	.short	0x0028


	//----- nvinfo : EIATTR_SW_WAR
	.align		4
.L_135:
        /*00a4*/ 	.byte	0x04, 0x36
        /*00a6*/ 	.short	(.L_137 - .L_136)
.L_136:
        /*00a8*/ 	.word	0x00000008
.L_137:


//--------------------- .nv.info.matrixConvExtendBorder --------------------------
	.section	.nv.info.matrixConvExtendBorder,"",@"SHT_CUDA_INFO"
	.sectionflags	@""
	.align	4


	//----- nvinfo : EIATTR_CUDA_API_VERSION
	.align		4
        /*0000*/ 	.byte	0x04, 0x37
        /*0002*/ 	.short	(.L_139 - .L_138)
.L_138:
        /*0004*/ 	.word	0x00000082


	//----- nvinfo : EIATTR_KPARAM_INFO
	.align		4
.L_139:
        /*0008*/ 	.byte	0x04, 0x17
        /*000a*/ 	.short	(.L_141 - .L_140)
.L_140:
        /*000c*/ 	.word	0x00000000
        /*0010*/ 	.short	0x0006
        /*0012*/ 	.short	0x0020
        /*0014*/ 	.byte	0x00, 0xf5, 0x21, 0x00


	//----- nvinfo : EIATTR_KPARAM_INFO
	.align		4
.L_141:
        /*0018*/ 	.byte	0x04, 0x17
        /*001a*/ 	.short	(.L_143 - .L_142)
.L_142:
        /*001c*/ 	.word	0x00000000
        /*0020*/ 	.short	0x0005
        /*0022*/ 	.short	0x0018
        /*0024*/ 	.byte	0x00, 0xf5, 0x21, 0x00


	//----- nvinfo : EIATTR_KPARAM_INFO
	.align		4
.L_143:
        /*0028*/ 	.byte	0x04, 0x17
        /*002a*/ 	.short	(.L_145 - .L_144)
.L_144:
        /*002c*/ 	.word	0x00000000
        /*0030*/ 	.short	0x0004
        /*0032*/ 	.short	0x0010
        /*0034*/ 	.byte	0x00, 0xf5, 0x21, 0x00


	//----- nvinfo : EIATTR_KPARAM_INFO
	.align		4
.L_145:
        /*0038*/ 	.byte	0x04, 0x17
        /*003a*/ 	.short	(.L_147 - .L_146)
.L_146:
        /*003c*/ 	.word	0x00000000
        /*0040*/ 	.short	0x0003
        /*0042*/ 	.short	0x000c
        /*0044*/ 	.byte	0x00, 0xf0, 0x11, 0x00


	//----- nvinfo : EIATTR_KPARAM_INFO
	.align		4
.L_147:
        /*0048*/ 	.byte	0x04, 0x17
        /*004a*/ 	.short	(.L_149 - .L_148)
.L_148:
        /*004c*/ 	.word	0x00000000
        /*0050*/ 	.short	0x0002
        /*0052*/ 	.short	0x0008
        /*0054*/ 	.byte	0x00, 0xf0, 0x11, 0x00


	//----- nvinfo : EIATTR_KPARAM_INFO
	.align		4
.L_149:
        /*0058*/ 	.byte	0x04, 0x17
        /*005a*/ 	.short	(.L_151 - .L_150)
.L_150:
        /*005c*/ 	.word	0x00000000
        /*0060*/ 	.short	0x0001
        /*0062*/ 	.short	0x0004
        /*0064*/ 	.byte	0x00, 0xf0, 0x11, 0x00


	//----- nvinfo : EIATTR_KPARAM_INFO
	.align		4
.L_151:
        /*0068*/ 	.byte	0x04, 0x17
        /*006a*/ 	.short	(.L_153 - .L_152)
.L_152:
        /*006c*/ 	.word	0x00000000
        /*0070*/ 	.short	0x0000
        /*0072*/ 	.short	0x0000
        /*0074*/ 	.byte	0x00, 0xf0, 0x11, 0x00


	//----- nvinfo : EIATTR_SPARSE_MMA_MASK
	.align		4
.L_153:
        /*0078*/ 	.byte	0x03, 0x50
        /*007a*/ 	.short	0x0000


	//----- nvinfo : EIATTR_MAXREG_COUNT
	.align		4
        /*007c*/ 	.byte	0x03, 0x1b
        /*007e*/ 	.short	0x00ff


	//----- nvinfo : EIATTR_MERCURY_ISA_VERSION
	.align		4
        /*0080*/ 	.byte	0x03, 0x5f
        /*0082*/ 	.short	0x0101


	//----- nvinfo : EIATTR_VRC_CTA_INIT_COUNT
	.align		4
        /*0084*/ 	.byte	0x02, 0x4a
	.zero		1
	.zero		1


	//----- nvinfo : EIATTR_EXIT_INSTR_OFFSETS
	.align		4
        /*0088*/ 	.byte	0x04, 0x1c
        /*008a*/ 	.short	(.L_155 - .L_154)


	//   ....[0]....
.L_154:
        /*008c*/ 	.word	0x000000c0


	//   ....[1]....
        /*0090*/ 	.word	0x00000b90


	//----- nvinfo : EIATTR_CBANK_PARAM_SIZE
	.align		4
.L_155:
        /*0094*/ 	.byte	0x03, 0x19
        /*0096*/ 	.short	0x0028


	//----- nvinfo : EIATTR_PARAM_CBANK
	.align		4
        /*0098*/ 	.byte	0x04, 0x0a
        /*009a*/ 	.short	(.L_157 - .L_156)
	.align		4
.L_156:
        /*009c*/ 	.word	index@(.nv.constant0.matrixConvExtendBorder)
        /*00a0*/ 	.short	0x0380
        /*00a2*/ 	.short	0x0028


	//----- nvinfo : EIATTR_SW_WAR
	.align		4
.L_157:
        /*00a4*/ 	.byte	0x04, 0x36
        /*00a6*/ 	.short	(.L_159 - .L_158)
.L_158:
        /*00a8*/ 	.word	0x00000008
.L_159:


//--------------------- .nv.info.matrixConvEmptyBorder --------------------------
	.section	.nv.info.matrixConvEmptyBorder,"",@"SHT_CUDA_INFO"
	.sectionflags	@""
	.align	4


	//----- nvinfo : EIATTR_CUDA_API_VERSION
	.align		4
        /*0000*/ 	.byte	0x04, 0x37
        /*0002*/ 	.short	(.L_161 - .L_160)
.L_160:
        /*0004*/ 	.word	0x00000082


	//----- nvinfo : EIATTR_KPARAM_INFO
	.align		4
.L_161:
        /*0008*/ 	.byte	0x04, 0x17
        /*000a*/ 	.short	(.L_163 - .L_162)
.L_162:
        /*000c*/ 	.word	0x00000000
        /*0010*/ 	.short	0x0006
        /*0012*/ 	.short	0x0020
        /*0014*/ 	.byte	0x00, 0xf5, 0x21, 0x00


	//----- nvinfo : EIATTR_KPARAM_INFO
	.align		4
.L_163:
        /*0018*/ 	.byte	0x04, 0x17
        /*001a*/ 	.short	(.L_165 - .L_164)
.L_164:
        /*001c*/ 	.word	0x00000000
        /*0020*/ 	.short	0x0005
        /*0022*/ 	.short	0x0018
        /*0024*/ 	.byte	0x00, 0xf5, 0x21, 0x00


	//----- nvinfo : EIATTR_KPARAM_INFO
	.align		4
.L_165:
        /*0028*/ 	.byte	0x04, 0x17
        /*002a*/ 	.short	(.L_167 - .L_166)
.L_166:
        /*002c*/ 	.word	0x00000000
        /*0030*/ 	.short	0x0004
        /*0032*/ 	.short	0x0010
        /*0034*/ 	.byte	0x00, 0xf5, 0x21, 0x00


	//----- nvinfo : EIATTR_KPARAM_INFO
	.align		4
.L_167:
        /*0038*/ 	.byte	0x04, 0x17
        /*003a*/ 	.short	(.L_169 - .L_168)
.L_168:
        /*003c*/ 	.word	0x00000000
        /*0040*/ 	.short	0x0003
        /*0042*/ 	.short	0x000c
        /*0044*/ 	.byte	0x00, 0xf0, 0x11, 0x00


	//----- nvinfo : EIATTR_KPARAM_INFO
	.align		4
.L_169:
        /*0048*/ 	.byte	0x04, 0x17
        /*004a*/ 	.short	(.L_171 - .L_170)
.L_170:
        /*004c*/ 	.word	0x00000000
        /*0050*/ 	.short	0x0002
        /*0052*/ 	.short	0x0008
        /*0054*/ 	.byte	0x00, 0xf0, 0x11, 0x00


	//----- nvinfo : EIATTR_KPARAM_INFO
	.align		4
.L_171:
        /*0058*/ 	.byte	0x04, 0x17
        /*005a*/ 	.short	(.L_173 - .L_172)
.L_172:
        /*005c*/ 	.word	0x00000000
        /*0060*/ 	.short	0x0001
        /*0062*/ 	.short	0x0004
        /*0064*/ 	.byte	0x00, 0xf0, 0x11, 0x00


	//----- nvinfo : EIATTR_KPARAM_INFO
	.align		4
.L_173:
        /*0068*/ 	.byte	0x04, 0x17
        /*006a*/ 	.short	(.L_175 - .L_174)
.L_174:
        /*006c*/ 	.word	0x00000000
        /*0070*/ 	.short	0x0000
        /*0072*/ 	.short	0x0000
        /*0074*/ 	.byte	0x00, 0xf0, 0x11, 0x00


	//----- nvinfo : EIATTR_SPARSE_MMA_MASK
	.align		4
.L_175:
        /*0078*/ 	.byte	0x03, 0x50
        /*007a*/ 	.short	0x0000


	//----- nvinfo : EIATTR_MAXREG_COUNT
	.align		4
        /*007c*/ 	.byte	0x03, 0x1b
        /*007e*/ 	.short	0x00ff


	//----- nvinfo : EIATTR_MERCURY_ISA_VERSION
	.align		4
        /*0080*/ 	.byte	0x03, 0x5f
        /*0082*/ 	.short	0x0101


	//----- nvinfo : EIATTR_VRC_CTA_INIT_COUNT
	.align		4
        /*0084*/ 	.byte	0x02, 0x4a
	.zero		1
	.zero		1


	//----- nvinfo : EIATTR_EXIT_INSTR_OFFSETS
	.align		4
        /*0088*/ 	.byte	0x04, 0x1c
        /*008a*/ 	.short	(.L_177 - .L_176)


	//   ....[0]....
.L_176:
        /*008c*/ 	.word	0x000000c0


	//   ....[1]....
        /*0090*/ 	.word	0x00000ca0


	//----- nvinfo : EIATTR_CRS_STACK_SIZE
	.align		4
.L_177:
        /*0094*/ 	.byte	0x04, 0x1e
        /*0096*/ 	.short	(.L_179 - .L_178)
.L_178:
        /*0098*/ 	.word	0x00000000


	//----- nvinfo : EIATTR_CBANK_PARAM_SIZE
	.align		4
.L_179:
        /*009c*/ 	.byte	0x03, 0x19
        /*009e*/ 	.short	0x0028


	//----- nvinfo : EIATTR_PARAM_CBANK
	.align		4
        /*00a0*/ 	.byte	0x04, 0x0a
        /*00a2*/ 	.short	(.L_181 - .L_180)
	.align		4
.L_180:
        /*00a4*/ 	.word	index@(.nv.constant0.matrixConvEmptyBorder)
        /*00a8*/ 	.short	0x0380
        /*00aa*/ 	.short	0x0028


	//----- nvinfo : EIATTR_SW_WAR
	.align		4
.L_181:
        /*00ac*/ 	.byte	0x04, 0x36
        /*00ae*/ 	.short	(.L_183 - .L_182)
.L_182:
        /*00b0*/ 	.word	0x00000008
.L_183:


//--------------------- .nv.info.tensorDiv        --------------------------
	.section	.nv.info.tensorDiv,"",@"SHT_CUDA_INFO"
	.sectionflags	@""
	.align	4


	//----- nvinfo : EIATTR_CUDA_API_VERSION
	.align		4
        /*0000*/ 	.byte	0x04, 0x37
        /*0002*/ 	.short	(.L_185 - .L_184)
.L_184:
        /*0004*/ 	.word	0x00000082


	//----- nvinfo : EIATTR_KPARAM_INFO
	.align		4
.L_185:
        /*0008*/ 	.byte	0x04, 0x17
        /*000a*/ 	.short	(.L_187 - .L_186)
.L_186:
        /*000c*/ 	.word	0x00000000
        /*0010*/ 	.short	0x0004
        /*0012*/ 	.short	0x0018
        /*0014*/ 	.byte	0x00, 0xf5, 0x21, 0x00


	//----- nvinfo : EIATTR_KPARAM_INFO
	.align		4
.L_187:
        /*0018*/ 	.byte	0x04, 0x17
        /*001a*/ 	.short	(.L_189 - .L_188)
.L_188:
        /*001c*/ 	.word	0x00000000
        /*0020*/ 	.short	0x0003
        /*0022*/ 	.short	0x0010
        /*0024*/ 	.byte	0x00, 0xf5, 0x21, 0x00


	//----- nvinfo : EIATTR_KPARAM_INFO
	.align		4
.L_189:
        /*0028*/ 	.byte	0x04, 0x17
        /*002a*/ 	.short	(.L_191 - .L_190)
.L_190:
        /*002c*/ 	.word	0x00000000
        /*0030*/ 	.short	0x0002
        /*0032*/ 	.short	0x0008
        /*0034*/ 	.byte	0x00, 0xf5, 0x21, 0x00


	//----- nvinfo : EIATTR_KPARAM_INFO
	.align		4
.L_191:
        /*0038*/ 	.byte	0x04, 0x17
        /*003a*/ 	.short	(.L_193 - .L_192)
.L_192:
        /*003c*/ 	.word	0x00000000
        /*0040*/ 	.short	0x0001
        /*0042*/ 	.short	0x0004
        /*0044*/ 	.byte	0x00, 0xf0, 0x11, 0x00


	//----- nvinfo : EIATTR_KPARAM_INFO
	.align		4
.L_193:
        /*0048*/ 	.byte	0x04, 0x17
        /*004a*/ 	.short	(.L_195 - .L_194)
.L_194:
        /*004c*/ 	.word	0x00000000
        /*0050*/ 	.short	0x0000
        /*0052*/ 	.short	0x0000
        /*0054*/ 	.byte	0x00, 0xf0, 0x11, 0x00


	//----- nvinfo : EIATTR_SPARSE_MMA_MASK
	.align		4
.L_195:
        /*0058*/ 	.byte	0x03, 0x50
        /*005a*/ 	.short	0x0000


	//----- nvinfo : EIATTR_MAXREG_COUNT
	.align		4
        /*005c*/ 	.byte	0x03, 0x1b
        /*005e*/ 	.short	0x00ff


	//----- nvinfo : EIATTR_MERCURY_ISA_VERSION
	.align		4
        /*0060*/ 	.byte	0x03, 0x5f
        /*0062*/ 	.short	0x0101


	//----- nvinfo : EIATTR_VRC_CTA_INIT_COUNT
	.align		4
        /*0064*/ 	.byte	0x02, 0x4a
	.zero		1
	.zero		1


	//----- nvinfo : EIATTR_EXIT_INSTR_OFFSETS
	.align		4
        /*0068*/ 	.byte	0x04, 0x1c
        /*006a*/ 	.short	(.L_197 - .L_196)


	//   ....[0]....
.L_196:
        /*006c*/ 	.word	0x000000c0


	//   ....[1]....
        /*0070*/ 	.word	0x000002a0


	//----- nvinfo : EIATTR_CRS_STACK_SIZE
	.align		4
.L_197:
        /*0074*/ 	.byte	0x04, 0x1e
        /*0076*/ 	.short	(.L_199 - .L_198)
.L_198:
        /*0078*/ 	.word	0x00000000


	//----- nvinfo : EIATTR_CBANK_PARAM_SIZE
	.align		4
.L_199:
        /*007c*/ 	.byte	0x03, 0x19
        /*007e*/ 	.short	0x0020


	//----- nvinfo : EIATTR_PARAM_CBANK
	.align		4
        /*0080*/ 	.byte	0x04, 0x0a
        /*0082*/ 	.short	(.L_201 - .L_200)
	.align		4
.L_200:
        /*0084*/ 	.word	index@(.nv.constant0.tensorDiv)
        /*0088*/ 	.short	0x0380
        /*008a*/ 	.short	0x0020


	//----- nvinfo : EIATTR_SW_WAR
	.align		4
.L_201:
        /*008c*/ 	.byte	0x04, 0x36
        /*008e*/ 	.short	(.L_203 - .L_202)
.L_202:
        /*0090*/ 	.word	0x00000008
.L_203:


//--------------------- .nv.info.matrixMul        --------------------------
	.section	.nv.info.matrixMul,"",@"SHT_CUDA_INFO"
	.sectionflags	@""
	.align	4


	//----- nvinfo : EIATTR_CUDA_API_VERSION
	.align		4
        /*0000*/ 	.byte	0x04, 0x37
        /*0002*/ 	.short	(.L_205 - .L_204)
.L_204:
        /*0004*/ 	.word	0x00000082


	//----- nvinfo : EIATTR_KPARAM_INFO
	.align		4
.L_205:
        /*0008*/ 	.byte	0x04, 0x17
        /*000a*/ 	.short	(.L_207 - .L_206)
.L_206:
        /*000c*/ 	.word	0x00000000
        /*0010*/ 	.short	0x0005
        /*0012*/ 	.short	0x0020
        /*0014*/ 	.byte	0x00, 0xf5, 0x21, 0x00


	//----- nvinfo : EIATTR_KPARAM_INFO
	.align		4
.L_207:
        /*0018*/ 	.byte	0x04, 0x17
        /*001a*/ 	.short	(.L_209 - .L_208)
.L_208:
        /*001c*/ 	.word	0x00000000
        /*0020*/ 	.short	0x0004
        /*0022*/ 	.short	0x0018
        /*0024*/ 	.byte	0x00, 0xf5, 0x21, 0x00


	//----- nvinfo : EIATTR_KPARAM_INFO
	.align		4
.L_209:
        /*0028*/ 	.byte	0x04, 0x17
        /*002a*/ 	.short	(.L_211 - .L_210)
.L_210:
        /*002c*/ 	.word	0x00000000
        /*0030*/ 	.short	0x0003
        /*0032*/ 	.short	0x0010
        /*0034*/ 	.byte	0x00, 0xf5, 0x21, 0x00


	//----- nvinfo : EIATTR_KPARAM_INFO
	.align		4
.L_211:
        /*0038*/ 	.byte	0x04, 0x17
        /*003a*/ 	.short	(.L_213 - .L_212)
.L_212:
        /*003c*/ 	.word	0x00000000
        /*0040*/ 	.short	0x0002
        /*0042*/ 	.short	0x0008
        /*0044*/ 	.byte	0x00, 0xf0, 0x11, 0x00


	//----- nvinfo : EIATTR_KPARAM_INFO
	.align		4
.L_213:
        /*0048*/ 	.byte	0x04, 0x17
        /*004a*/ 	.short	(.L_215 - .L_214)
.L_214:
        /*004c*/ 	.word	0x00000000
        /*0050*/ 	.short	0x0001
        /*0052*/ 	.short	0x0004
        /*0054*/ 	.byte	0x00, 0xf0, 0x11, 0x00


	//----- nvinfo : EIATTR_KPARAM_INFO
	.align		4
.L_215:
        /*0058*/ 	.byte	0x04, 0x17
        /*005a*/ 	.short	(.L_217 - .L_216)
.L_216:
        /*005c*/ 	.word	0x00000000
        /*0060*/ 	.short	0x0000
        /*0062*/ 	.short	0x0000
        /*0064*/ 	.byte	0x00, 0xf0, 0x11, 0x00


	//----- nvinfo : EIATTR_SPARSE_MMA_MASK
	.align		4
.L_217:
        /*0068*/ 	.byte	0x03, 0x50
        /*006a*/ 	.short	0x0000


	//----- nvinfo : EIATTR_MAXREG_COUNT
	.align		4
        /*006c*/ 	.byte	0x03, 0x1b
        /*006e*/ 	.short	0x00ff


	//----- nvinfo : EIATTR_MERCURY_ISA_VERSION
	.align		4
        /*0070*/ 	.byte	0x03, 0x5f
        /*0072*/ 	.short	0x0101


	//----- nvinfo : EIATTR_VRC_CTA_INIT_COUNT
	.align		4
        /*0074*/ 	.byte	0x02, 0x4a
	.zero		1
	.zero		1


	//----- nvinfo : EIATTR_EXIT_INSTR_OFFSETS
	.align		4
        /*0078*/ 	.byte	0x04, 0x1c
        /*007a*/ 	.short	(.L_219 - .L_218)


	//   ....[0]....
.L_218:
        /*007c*/ 	.word	0x000000d0


	//   ....[1]....
        /*0080*/ 	.word	0x000008f0


	//----- nvinfo : EIATTR_CBANK_PARAM_SIZE
	.align		4
.L_219:
        /*0084*/ 	.byte	0x03, 0x19
        /*0086*/ 	.short	0x0028


	//----- nvinfo : EIATTR_PARAM_CBANK
	.align		4
        /*0088*/ 	.byte	0x04, 0x0a
        /*008a*/ 	.short	(.L_221 - .L_220)
	.align		4
.L_220:
        /*008c*/ 	.word	index@(.nv.constant0.matrixMul)
        /*0090*/ 	.short	0x0380
        /*0092*/ 	.short	0x0028


	//----- nvinfo : EIATTR_SW_WAR
	.align		4
.L_221:
        /*0094*/ 	.byte	0x04, 0x36
        /*0096*/ 	.short	(.L_223 - .L_222)
.L_222:
        /*0098*/ 	.word	0x00000008
.L_223:


//--------------------- .nv.info.tensorMul        --------------------------
	.section	.nv.info.tensorMul,"",@"SHT_CUDA_INFO"
	.sectionflags	@""
	.align	4


	//----- nvinfo : EIATTR_CUDA_API_VERSION
	.align		4
        /*0000*/ 	.byte	0x04, 0x37
        /*0002*/ 	.short	(.L_225 - .L_224)
.L_224:
        /*0004*/ 	.word	0x00000082


	//----- nvinfo : EIATTR_KPARAM_INFO
	.align		4
.L_225:
        /*0008*/ 	.byte	0x04, 0x17
        /*000a*/ 	.short	(.L_227 - .L_226)
.L_226:
        /*000c*/ 	.word	0x00000000
        /*0010*/ 	.short	0x0004
        /*0012*/ 	.short	0x0018
        /*0014*/ 	.byte	0x00, 0xf5, 0x21, 0x00


	//----- nvinfo : EIATTR_KPARAM_INFO
	.align		4
.L_227:
        /*0018*/ 	.byte	0x04, 0x17
        /*001a*/ 	.short	(.L_229 - .L_228)
.L_228:
        /*001c*/ 	.word	0x00000000
        /*0020*/ 	.short	0x0003
        /*0022*/ 	.short	0x0010
        /*0024*/ 	.byte	0x00, 0xf5, 0x21, 0x00


	//----- nvinfo : EIATTR_KPARAM_INFO
	.align		4
.L_229:
        /*0028*/ 	.byte	0x04, 0x17
        /*002a*/ 	.short	(.L_231 - .L_230)
.L_230:
        /*002c*/ 	.word	0x00000000
        /*0030*/ 	.short	0x0002
        /*0032*/ 	.short	0x0008
        /*0034*/ 	.byte	0x00, 0xf5, 0x21, 0x00


	//----- nvinfo : EIATTR_KPARAM_INFO
	.align		4
.L_231:
        /*0038*/ 	.byte	0x04, 0x17
        /*003a*/ 	.short	(.L_233 - .L_232)
.L_232:
        /*003c*/ 	.word	0x00000000
        /*0040*/ 	.short	0x0001
        /*0042*/ 	.short	0x0004
        /*0044*/ 	.byte	0x00, 0xf0, 0x11, 0x00


	//----- nvinfo : EIATTR_KPARAM_INFO
	.align		4
.L_233:
        /*0048*/ 	.byte	0x04, 0x17
        /*004a*/ 	.short	(.L_235 - .L_234)
.L_234:
        /*004c*/ 	.word	0x00000000
        /*0050*/ 	.short	0x0000
        /*0052*/ 	.short	0x0000
        /*0054*/ 	.byte	0x00, 0xf0, 0x11, 0x00


	//----- nvinfo : EIATTR_SPARSE_MMA_MASK
	.align		4
.L_235:
        /*0058*/ 	.byte	0x03, 0x50
        /*005a*/ 	.short	0x0000


	//----- nvinfo : EIATTR_MAXREG_COUNT
	.align		4
        /*005c*/ 	.byte	0x03, 0x1b
        /*005e*/ 	.short	0x00ff


	//----- nvinfo : EIATTR_MERCURY_ISA_VERSION
	.align		4
        /*0060*/ 	.byte	0x03, 0x5f
        /*0062*/ 	.short	0x0101


	//----- nvinfo : EIATTR_VRC_CTA_INIT_COUNT
	.align		4
        /*0064*/ 	.byte	0x02, 0x4a
	.zero		1
	.zero		1


	//----- nvinfo : EIATTR_EXIT_INSTR_OFFSETS
	.align		4
        /*0068*/ 	.byte	0x04, 0x1c
        /*006a*/ 	.short	(.L_237 - .L_236)


	//   ....[0]....
.L_236:
        /*006c*/ 	.word	0x000000c0


	//   ....[1]....
        /*0070*/ 	.word	0x00000190


	//----- nvinfo : EIATTR_CBANK_PARAM_SIZE
	.align		4
.L_237:
        /*0074*/ 	.byte	0x03, 0x19
        /*0076*/ 	.short	0x0020


	//----- nvinfo : EIATTR_PARAM_CBANK
	.align		4
        /*0078*/ 	.byte	0x04, 0x0a
        /*007a*/ 	.short	(.L_239 - .L_238)
	.align		4
.L_238:
        /*007c*/ 	.word	index@(.nv.constant0.tensorMul)
        /*0080*/ 	.short	0x0380
        /*0082*/ 	.short	0x0020


	//----- nvinfo : EIATTR_SW_WAR
	.align		4
.L_239:
        /*0084*/ 	.byte	0x04, 0x36
        /*0086*/ 	.short	(.L_241 - .L_240)
.L_240:
        /*0088*/ 	.word	0x00000008
.L_241:


//--------------------- .nv.info.mul              --------------------------
	.section	.nv.info.mul,"",@"SHT_CUDA_INFO"
	.sectionflags	@""
	.align	4


	//----- nvinfo : EIATTR_CUDA_API_VERSION
	.align		4
        /*0000*/ 	.byte	0x04, 0x37
        /*0002*/ 	.short	(.L_243 - .L_242)
.L_242:
        /*0004*/ 	.word	0x00000082


	//----- nvinfo : EIATTR_KPARAM_INFO
	.align		4
.L_243:
        /*0008*/ 	.byte	0x04, 0x17
        /*000a*/ 	.short	(.L_245 - .L_244)
.L_244:
        /*000c*/ 	.word	0x00000000
        /*0010*/ 	.short	0x0004
        /*0012*/ 	.short	0x0018
        /*0014*/ 	.byte	0x00, 0xf5, 0x21, 0x00


	//----- nvinfo : EIATTR_KPARAM_INFO
	.align		4
.L_245:
        /*0018*/ 	.byte	0x04, 0x17
        /*001a*/ 	.short	(.L_247 - .L_246)
.L_246:
        /*001c*/ 	.word	0x00000000
        /*0020*/ 	.short	0x0003
        /*0022*/ 	.short	0x0010
        /*0024*/ 	.byte	0x00, 0xf5, 0x21, 0x00


	//----- nvinfo : EIATTR_KPARAM_INFO
	.align		4
.L_247:
        /*0028*/ 	.byte	0x04, 0x17
        /*002a*/ 	.short	(.L_249 - .L_248)
.L_248:
        /*002c*/ 	.word	0x00000000
        /*0030*/ 	.short	0x0002
        /*0032*/ 	.short	0x0008
        /*0034*/ 	.byte	0x00, 0xf0, 0x11, 0x00


	//----- nvinfo : EIATTR_KPARAM_INFO
	.align		4
.L_249:
        /*0038*/ 	.byte	0x04, 0x17
        /*003a*/ 	.short	(.L_251 - .L_250)
.L_250:
        /*003c*/ 	.word	0x00000000
        /*0040*/ 	.short	0x0001
        /*0042*/ 	.short	0x0004
        /*0044*/ 	.byte	0x00, 0xf0, 0x11, 0x00


	//----- nvinfo : EIATTR_KPARAM_INFO
	.align		4
.L_251:
        /*0048*/ 	.byte	0x04, 0x17
        /*004a*/ 	.short	(.L_253 - .L_252)
.L_252:
        /*004c*/ 	.word	0x00000000
        /*0050*/ 	.short	0x0000
        /*0052*/ 	.short	0x0000
        /*0054*/ 	.byte	0x00, 0xf0, 0x11, 0x00


	//----- nvinfo : EIATTR_SPARSE_MMA_MASK
	.align		4
.L_253:
        /*0058*/ 	.byte	0x03, 0x50
        /*005a*/ 	.short	0x0000


	//----- nvinfo : EIATTR_MAXREG_COUNT
	.align		4
        /*005c*/ 	.byte	0x03, 0x1b
        /*005e*/ 	.short	0x00ff


	//----- nvinfo : EIATTR_MERCURY_ISA_VERSION
	.align		4
        /*0060*/ 	.byte	0x03, 0x5f
        /*0062*/ 	.short	0x0101


	//----- nvinfo : EIATTR_VRC_CTA_INIT_COUNT
	.align		4
        /*0064*/ 	.byte	0x02, 0x4a
	.zero		1
	.zero		1


	//----- nvinfo : EIATTR_EXIT_INSTR_OFFSETS
	.align		4
        /*0068*/ 	.byte	0x04, 0x1c
        /*006a*/ 	.short	(.L_255 - .L_254)


	//   ....[0]....
.L_254:
        /*006c*/ 	.word	0x000000c0


	//   ....[1]....
        /*0070*/ 	.word	0x00000180


	//----- nvinfo : EIATTR_CBANK_PARAM_SIZE
	.align		4
.L_255:
        /*0074*/ 	.byte	0x03, 0x19
        /*0076*/ 	.short	0x0020


	//----- nvinfo : EIATTR_PARAM_CBANK
	.align		4
        /*0078*/ 	.byte	0x04, 0x0a
        /*007a*/ 	.short	(.L_257 - .L_256)
	.align		4
.L_256:
        /*007c*/ 	.word	index@(.nv.constant0.mul)
        /*0080*/ 	.short	0x0380
        /*0082*/ 	.short	0x0020


	//----- nvinfo : EIATTR_SW_WAR
	.align		4
.L_257:
        /*0084*/ 	.byte	0x04, 0x36
        /*0086*/ 	.short	(.L_259 - .L_258)
.L_258:
        /*0088*/ 	.word	0x00000008
.L_259:


//--------------------- .nv.info.concatenateHorizontal --------------------------
	.section	.nv.info.concatenateHorizontal,"",@"SHT_CUDA_INFO"
	.sectionflags	@""
	.align	4


	//----- nvinfo : EIATTR_CUDA_API_VERSION
	.align		4
        /*0000*/ 	.byte	0x04, 0x37
        /*0002*/ 	.short	(.L_261 - .L_260)
.L_260:
        /*0004*/ 	.word	0x00000082


	//----- nvinfo : EIATTR_KPARAM_INFO
	.align		4
.L_261:
        /*0008*/ 	.byte	0x04, 0x17
        /*000a*/ 	.short	(.L_263 - .L_262)
.L_262:
        /*000c*/ 	.word	0x00000000
        /*0010*/ 	.short	0x0005
        /*0012*/ 	.short	0x0020
        /*0014*/ 	.byte	0x00, 0xf5, 0x21, 0x00


	//----- nvinfo : EIATTR_KPARAM_INFO
	.align		4
.L_263:
        /*0018*/ 	.byte	0x04, 0x17
        /*001a*/ 	.short	(.L_265 - .L_264)
.L_264:
        /*001c*/ 	.word	0x00000000
        /*0020*/ 	.short	0x0004
        /*0022*/ 	.short	0x0018
        /*0024*/ 	.byte	0x00, 0xf5, 0x21, 0x00


	//----- nvinfo : EIATTR_KPARAM_INFO
	.align		4
.L_265:
        /*0028*/ 	.byte	0x04, 0x17
        /*002a*/ 	.short	(.L_267 - .L_266)
.L_266:
        /*002c*/ 	.word	0x00000000
        /*0030*/ 	.short	0x0003
        /*0032*/ 	.short	0x0010
        /*0034*/ 	.byte	0x00, 0xf5, 0x21, 0x00


	//----- nvinfo : EIATTR_KPARAM_INFO
	.align		4
.L_267:
        /*0038*/ 	.byte	0x04, 0x17
        /*003a*/ 	.short	(.L_269 - .L_268)
.L_268:
        /*003c*/ 	.word	0x00000000
        /*0040*/ 	.short	0x0002
        /*0042*/ 	.short	0x0008
        /*0044*/ 	.byte	0x00, 0xf0, 0x11, 0x00


	//----- nvinfo : EIATTR_KPARAM_INFO
	.align		4
.L_269:
        /*0048*/ 	.byte	0x04, 0x17
        /*004a*/ 	.short	(.L_271 - .L_270)
.L_270:
        /*004c*/ 	.word	0x00000000
        /*0050*/ 	.short	0x0001
        /*0052*/ 	.short	0x0004
        /*0054*/ 	.byte	0x00, 0xf0, 0x11, 0x00


	//----- nvinfo : EIATTR_KPARAM_INFO
	.align		4
.L_271:
        /*0058*/ 	.byte	0x04, 0x17
        /*005a*/ 	.short	(.L_273 - .L_272)
.L_272:
        /*005c*/ 	.word	0x00000000
        /*0060*/ 	.short	0x0000
        /*0062*/ 	.short	0x0000
        /*0064*/ 	.byte	0x00, 0xf0, 0x11, 0x00


	//----- nvinfo : EIATTR_SPARSE_MMA_MASK
	.align		4
.L_273:
        /*0068*/ 	.byte	0x03, 0x50
        /*006a*/ 	.short	0x0000


	//----- nvinfo : EIATTR_MAXREG_COUNT
	.align		4
        /*006c*/ 	.byte	0x03, 0x1b
        /*006e*/ 	.short	0x00ff


	//----- nvinfo : EIATTR_MERCURY_ISA_VERSION
	.align		4
        /*0070*/ 	.byte	0x03, 0x5f
        /*0072*/ 	.short	0x0101


	//----- nvinfo : EIATTR_VRC_CTA_INIT_COUNT
	.align		4
        /*0074*/ 	.byte	0x02, 0x4a
	.zero		1
	.zero		1


	//----- nvinfo : EIATTR_EXIT_INSTR_OFFSETS
	.align		4
        /*0078*/ 	.byte	0x04, 0x1c
        /*007a*/ 	.short	(.L_275 - .L_274)


	//   ....[0]....
.L_274:
        /*007c*/ 	.word	0x000000e0


	//   ....[1]....
        /*0080*/ 	.word	0x000001a0


	//   ....[2]....
        /*0084*/ 	.word	0x00000230


	//----- nvinfo : EIATTR_CRS_STACK_SIZE
	.align		4
.L_275:
        /*0088*/ 	.byte	0x04, 0x1e
        /*008a*/ 	.short	(.L_277 - .L_276)
.L_276:
        /*008c*/ 	.word	0x00000000


	//----- nvinfo : EIATTR_CBANK_PARAM_SIZE
	.align		4
.L_277:
        /*0090*/ 	.byte	0x03, 0x19
        /*0092*/ 	.short	0x0028


	//----- nvinfo : EIATTR_PARAM_CBANK
	.align		4
        /*0094*/ 	.byte	0x04, 0x0a
        /*0096*/ 	.short	(.L_279 - .L_278)
	.align		4
.L_278:
        /*0098*/ 	.word	index@(.nv.constant0.concatenateHorizontal)
        /*009c*/ 	.short	0x0380
        /*009e*/ 	.short	0x0028


	//----- nvinfo : EIATTR_SW_WAR
	.align		4
.L_279:
        /*00a0*/ 	.byte	0x04, 0x36
        /*00a2*/ 	.short	(.L_281 - .L_280)
.L_280:
        /*00a4*/ 	.word	0x00000008
.L_281:


//--------------------- .nv.info.concatenateVertical --------------------------
	.section	.nv.info.concatenateVertical,"",@"SHT_CUDA_INFO"
	.sectionflags	@""
	.align	4


	//----- nvinfo : EIATTR_CUDA_API_VERSION
	.align		4
        /*0000*/ 	.byte	0x04, 0x37
        /*0002*/ 	.short	(.L_283 - .L_282)
.L_282:
        /*0004*/ 	.word	0x00000082


	//----- nvinfo : EIATTR_KPARAM_INFO
	.align		4
.L_283:
        /*0008*/ 	.byte	0x04, 0x17
        /*000a*/ 	.short	(.L_285 - .L_284)
.L_284:
        /*000c*/ 	.word	0x00000000
        /*0010*/ 	.short	0x0005
        /*0012*/ 	.short	0x0020
        /*0014*/ 	.byte	0x00, 0xf5, 0x21, 0x00


	//----- nvinfo : EIATTR_KPARAM_INFO
	.align		4
.L_285:
        /*0018*/ 	.byte	0x04, 0x17
        /*001a*/ 	.short	(.L_287 - .L_286)
.L_286:
        /*001c*/ 	.word	0x00000000
        /*0020*/ 	.short	0x0004
        /*0022*/ 	.short	0x0018
        /*0024*/ 	.byte	0x00, 0xf5, 0x21, 0x00


	//----- nvinfo : EIATTR_KPARAM_INFO
	.align		4
.L_287:
        /*0028*/ 	.byte	0x04, 0x17
        /*002a*/ 	.short	(.L_289 - .L_288)
.L_288:
        /*002c*/ 	.word	0x00000000
        /*0030*/ 	.short	0x0003
        /*0032*/ 	.short	0x0010
        /*0034*/ 	.byte	0x00, 0xf5, 0x21, 0x00


	//----- nvinfo : EIATTR_KPARAM_INFO
	.align		4
.L_289:
        /*0038*/ 	.byte	0x04, 0x17
        /*003a*/ 	.short	(.L_291 - .L_290)
.L_290:
        /*003c*/ 	.word	0x00000000
        /*0040*/ 	.short	0x0002
        /*0042*/ 	.short	0x0008
        /*0044*/ 	.byte	0x00, 0xf0, 0x11, 0x00


	//----- nvinfo : EIATTR_KPARAM_INFO
	.align		4
.L_291:
        /*0048*/ 	.byte	0x04, 0x17
        /*004a*/ 	.short	(.L_293 - .L_292)
.L_292:
        /*004c*/ 	.word	0x00000000
        /*0050*/ 	.short	0x0001
        /*0052*/ 	.short	0x0004
        /*0054*/ 	.byte	0x00, 0xf0, 0x11, 0x00


	//----- nvinfo : EIATTR_KPARAM_INFO
	.align		4
.L_293:
        /*0058*/ 	.byte	0x04, 0x17
        /*005a*/ 	.short	(.L_295 - .L_294)
.L_294:
        /*005c*/ 	.word	0x00000000
        /*0060*/ 	.short	0x0000
        /*0062*/ 	.short	0x0000
        /*0064*/ 	.byte	0x00, 0xf0, 0x11, 0x00


	//----- nvinfo : EIATTR_SPARSE_MMA_MASK
	.align		4
.L_295:
        /*0068*/ 	.byte	0x03, 0x50
        /*006a*/ 	.short	0x0000


	//----- nvinfo : EIATTR_MAXREG_COUNT
	.align		4
        /*006c*/ 	.byte	0x03, 0x1b
        /*006e*/ 	.short	0x00ff


	//----- nvinfo : EIATTR_MERCURY_ISA_VERSION
	.align		4
        /*0070*/ 	.byte	0x03, 0x5f
        /*0072*/ 	.short	0x0101


	//----- nvinfo : EIATTR_VRC_CTA_INIT_COUNT
	.align		4
        /*0074*/ 	.byte	0x02, 0x4a
	.zero		1
	.zero		1


	//----- nvinfo : EIATTR_EXIT_INSTR_OFFSETS
	.align		4
        /*0078*/ 	.byte	0x04, 0x1c
        /*007a*/ 	.short	(.L_297 - .L_296)


	//   ....[0]....
.L_296:
        /*007c*/ 	.word	0x000000e0


	//   ....[1]....
        /*0080*/ 	.word	0x00000190


	//   ....[2]....
        /*0084*/ 	.word	0x00000220


	//----- nvinfo : EIATTR_CRS_STACK_SIZE
	.align		4
.L_297:
        /*0088*/ 	.byte	0x04, 0x1e
        /*008a*/ 	.short	(.L_299 - .L_298)
.L_298:
        /*008c*/ 	.word	0x00000000


	//----- nvinfo : EIATTR_CBANK_PARAM_SIZE
	.align		4
.L_299:
        /*0090*/ 	.byte	0x03, 0x19
        /*0092*/ 	.short	0x0028


	//----- nvinfo : EIATTR_PARAM_CBANK
	.align		4
        /*0094*/ 	.byte	0x04, 0x0a
        /*0096*/ 	.short	(.L_301 - .L_300)
	.align		4
.L_300:
        /*0098*/ 	.word	index@(.nv.constant0.concatenateVertical)
        /*009c*/ 	.short	0x0380
        /*009e*/ 	.short	0x0028


	//----- nvinfo : EIATTR_SW_WAR
	.align		4
.L_301:
        /*00a0*/ 	.byte	0x04, 0x36
        /*00a2*/ 	.short	(.L_303 - .L_302)
.L_302:
        /*00a4*/ 	.word	0x00000008
.L_303:


//--------------------- .nv.info.tensorSub        --------------------------
	.section	.nv.info.tensorSub,"",@"SHT_CUDA_INFO"
	.sectionflags	@""
	.align	4


	//----- nvinfo : EIATTR_CUDA_API_VERSION
	.align		4
        /*0000*/ 	.byte	0x04, 0x37
        /*0002*/ 	.short	(.L_305 - .L_304)
.L_304:
        /*0004*/ 	.word	0x00000082


	//----- nvinfo : EIATTR_KPARAM_INFO
	.align		4
.L_305:
        /*0008*/ 	.byte	0x04, 0x17
        /*000a*/ 	.short	(.L_307 - .L_306)
.L_306:
        /*000c*/ 	.word	0x00000000
        /*0010*/ 	.short	0x0004
        /*0012*/ 	.short	0x0018
        /*0014*/ 	.byte	0x00, 0xf5, 0x21, 0x00


	//----- nvinfo : EIATTR_KPARAM_INFO
	.align		4
.L_307:
        /*0018*/ 	.byte	0x04, 0x17
        /*001a*/ 	.short	(.L_309 - .L_308)
.L_308:
        /*001c*/ 	.word	0x00000000
        /*0020*/ 	.short	0x0003
        /*0022*/ 	.short	0x0010
        /*0024*/ 	.byte	0x00, 0xf5, 0x21, 0x00


	//----- nvinfo : EIATTR_KPARAM_INFO
	.align		4
.L_309:
        /*0028*/ 	.byte	0x04, 0x17
        /*002a*/ 	.short	(.L_311 - .L_310)
.L_310:
        /*002c*/ 	.word	0x00000000
        /*0030*/ 	.short	0x0002
        /*0032*/ 	.short	0x0008
        /*0034*/ 	.byte	0x00, 0xf5, 0x21, 0x00


	//----- nvinfo : EIATTR_KPARAM_INFO
	.align		4
.L_311:
        /*0038*/ 	.byte	0x04, 0x17
        /*003a*/ 	.short	(.L_313 - .L_312)
.L_312:
        /*003c*/ 	.word	0x00000000
        /*0040*/ 	.short	0x0001
        /*0042*/ 	.short	0x0004
        /*0044*/ 	.byte	0x00, 0xf0, 0x11, 0x00


	//----- nvinfo : EIATTR_KPARAM_INFO
	.align		4
.L_313:
        /*0048*/ 	.byte	0x04, 0x17
        /*004a*/ 	.short	(.L_315 - .L_314)
.L_314:
        /*004c*/ 	.word	0x00000000
        /*0050*/ 	.short	0x0000
        /*0052*/ 	.short	0x0000
        /*0054*/ 	.byte	0x00, 0xf0, 0x11, 0x00


	//----- nvinfo : EIATTR_SPARSE_MMA_MASK
	.align		4
.L_315:
        /*0058*/ 	.byte	0x03, 0x50
        /*005a*/ 	.short	0x0000


	//----- nvinfo : EIATTR_MAXREG_COUNT
	.align		4
        /*005c*/ 	.byte	0x03, 0x1b
        /*005e*/ 	.short	0x00ff


	//----- nvinfo : EIATTR_MERCURY_ISA_VERSION
	.align		4
        /*0060*/ 	.byte	0x03, 0x5f
        /*0062*/ 	.short	0x0101


	//----- nvinfo : EIATTR_VRC_CTA_INIT_COUNT
	.align		4
        /*0064*/ 	.byte	0x02, 0x4a
	.zero		1
	.zero		1


	//----- nvinfo : EIATTR_EXIT_INSTR_OFFSETS
	.align		4
        /*0068*/ 	.byte	0x04, 0x1c
        /*006a*/ 	.short	(.L_317 - .L_316)


	//   ....[0]....
.L_316:
        /*006c*/ 	.word	0x000000c0


	//   ....[1]....
        /*0070*/ 	.word	0x00000190


	//----- nvinfo : EIATTR_CBANK_PARAM_SIZE
	.align		4
.L_317:
        /*0074*/ 	.byte	0x03, 0x19
        /*0076*/ 	.short	0x0020


	//----- nvinfo : EIATTR_PARAM_CBANK
	.align		4
        /*0078*/ 	.byte	0x04, 0x0a
        /*007a*/ 	.short	(.L_319 - .L_318)
	.align		4
.L_318:
        /*007c*/ 	.word	index@(.nv.constant0.tensorSub)
        /*0080*/ 	.short	0x0380
        /*0082*/ 	.short	0x0020


	//----- nvinfo : EIATTR_SW_WAR
	.align		4
.L_319:
        /*0084*/ 	.byte	0x04, 0x36
        /*0086*/ 	.short	(.L_321 - .L_320)
.L_320:
        /*0088*/ 	.word	0x00000008
.L_321:


//--------------------- .nv.info.tensorAdd        --------------------------
	.section	.nv.info.tensorAdd,"",@"SHT_CUDA_INFO"
	.sectionflags	@""
	.align	4


	//----- nvinfo : EIATTR_CUDA_API_VERSION
	.align		4
        /*0000*/ 	.byte	0x04, 0x37
        /*0002*/ 	.short	(.L_323 - .L_322)
.L_322:
        /*0004*/ 	.word	0x00000082


	//----- nvinfo : EIATTR_KPARAM_INFO
	.align		4
.L_323:
        /*0008*/ 	.byte	0x04, 0x17
        /*000a*/ 	.short	(.L_325 - .L_324)
.L_324:
        /*000c*/ 	.word	0x00000000
        /*0010*/ 	.short	0x0004
        /*0012*/ 	.short	0x0018
        /*0014*/ 	.byte	0x00, 0xf5, 0x21, 0x00


	//----- nvinfo : EIATTR_KPARAM_INFO
	.align		4
.L_325:
        /*0018*/ 	.byte	0x04, 0x17
        /*001a*/ 	.short	(.L_327 - .L_326)
.L_326:
        /*001c*/ 	.word	0x00000000
        /*0020*/ 	.short	0x0003
        /*0022*/ 	.short	0x0010
        /*0024*/ 	.byte	0x00, 0xf5, 0x21, 0x00


	//----- nvinfo : EIATTR_KPARAM_INFO
	.align		4
.L_327:
        /*0028*/ 	.byte	0x04, 0x17
        /*002a*/ 	.short	(.L_329 - .L_328)
.L_328:
        /*002c*/ 	.word	0x00000000
        /*0030*/ 	.short	0x0002
        /*0032*/ 	.short	0x0008
        /*0034*/ 	.byte	0x00, 0xf5, 0x21, 0x00


	//----- nvinfo : EIATTR_KPARAM_INFO
	.align		4
.L_329:
        /*0038*/ 	.byte	0x04, 0x17
        /*003a*/ 	.short	(.L_331 - .L_330)
.L_330:
        /*003c*/ 	.word	0x00000000
        /*0040*/ 	.short	0x0001
        /*0042*/ 	.short	0x0004
        /*0044*/ 	.byte	0x00, 0xf0, 0x11, 0x00


	//----- nvinfo : EIATTR_KPARAM_INFO
	.align		4
.L_331:
        /*0048*/ 	.byte	0x04, 0x17
        /*004a*/ 	.short	(.L_333 - .L_332)
.L_332:
        /*004c*/ 	.word	0x00000000
        /*0050*/ 	.short	0x0000
        /*0052*/ 	.short	0x0000
        /*0054*/ 	.byte	0x00, 0xf0, 0x11, 0x00


	//----- nvinfo : EIATTR_SPARSE_MMA_MASK
	.align		4
.L_333:
        /*0058*/ 	.byte	0x03, 0x50
        /*005a*/ 	.short	0x0000


	//----- nvinfo : EIATTR_MAXREG_COUNT
	.align		4
        /*005c*/ 	.byte	0x03, 0x1b
        /*005e*/ 	.short	0x00ff


	//----- nvinfo : EIATTR_MERCURY_ISA_VERSION
	.align		4
        /*0060*/ 	.byte	0x03, 0x5f
        /*0062*/ 	.short	0x0101


	//----- nvinfo : EIATTR_VRC_CTA_INIT_COUNT
	.align		4
        /*0064*/ 	.byte	0x02, 0x4a
	.zero		1
	.zero		1


	//----- nvinfo : EIATTR_EXIT_INSTR_OFFSETS
	.align		4
        /*0068*/ 	.byte	0x04, 0x1c
        /*006a*/ 	.short	(.L_335 - .L_334)


	//   ....[0]....
.L_334:
        /*006c*/ 	.word	0x000000c0


	//   ....[1]....
        /*0070*/ 	.word	0x00000190


	//----- nvinfo : EIATTR_CBANK_PARAM_SIZE
	.align		4
.L_335:
        /*0074*/ 	.byte	0x03, 0x19
        /*0076*/ 	.short	0x0020


	//----- nvinfo : EIATTR_PARAM_CBANK
	.align		4
        /*0078*/ 	.byte	0x04, 0x0a
        /*007a*/ 	.short	(.L_337 - .L_336)
	.align		4
.L_336:
        /*007c*/ 	.word	index@(.nv.constant0.tensorAdd)
        /*0080*/ 	.short	0x0380
        /*0082*/ 	.short	0x0020


	//----- nvinfo : EIATTR_SW_WAR
	.align		4
.L_337:
        /*0084*/ 	.byte	0x04, 0x36
        /*0086*/ 	.short	(.L_339 - .L_338)
.L_338:
        /*0088*/ 	.word	0x00000008
.L_339:


//--------------------- .nv.info.sum              --------------------------
	.section	.nv.info.sum,"",@"SHT_CUDA_INFO"
	.sectionflags	@""
	.align	4


	//----- nvinfo : EIATTR_CUDA_API_VERSION
	.align		4
        /*0000*/ 	.byte	0x04, 0x37
        /*0002*/ 	.short	(.L_341 - .L_340)
.L_340:
        /*0004*/ 	.word	0x00000082


	//----- nvinfo : EIATTR_KPARAM_INFO
	.align		4
.L_341:
        /*0008*/ 	.byte	0x04, 0x17
        /*000a*/ 	.short	(.L_343 - .L_342)
.L_342:
        /*000c*/ 	.word	0x00000000
        /*0010*/ 	.short	0x0001
        /*0012*/ 	.short	0x0008
        /*0014*/ 	.byte	0x00, 0xf5, 0x21, 0x00


	//----- nvinfo : EIATTR_KPARAM_INFO
	.align		4
.L_343:
        /*0018*/ 	.byte	0x04, 0x17
        /*001a*/ 	.short	(.L_345 - .L_344)
.L_344:
        /*001c*/ 	.word	0x00000000
        /*0020*/ 	.short	0x0000
        /*0022*/ 	.short	0x0000
        /*0024*/ 	.byte	0x00, 0xf0, 0x11, 0x00


	//----- nvinfo : EIATTR_SPARSE_MMA_MASK
	.align		4
.L_345:
        /*0028*/ 	.byte	0x03, 0x50
        /*002a*/ 	.short	0x0000


	//----- nvinfo : EIATTR_MAXREG_COUNT
	.align		4
        /*002c*/ 	.byte	0x03, 0x1b
        /*002e*/ 	.short	0x00ff


	//----- nvinfo : EIATTR_MERCURY_ISA_VERSION
	.align		4
        /*0030*/ 	.byte	0x03, 0x5f
        /*0032*/ 	.short	0x0101


	//----- nvinfo : EIATTR_VRC_CTA_INIT_COUNT
	.align		4
        /*0034*/ 	.byte	0x02, 0x4a
	.zero		1
	.zero		1


	//----- nvinfo : EIATTR_EXIT_INSTR_OFFSETS
	.align		4
        /*0038*/ 	.byte	0x04, 0x1c
        /*003a*/ 	.short	(.L_347 - .L_346)


	//   ....[0]....
.L_346:
        /*003c*/ 	.word	0x00000070


	//   ....[1]....
        /*0040*/ 	.word	0x00000120


	//----- nvinfo : EIATTR_CBANK_PARAM_SIZE
	.align		4
.L_347:
        /*0044*/ 	.byte	0x03, 0x19
        /*0046*/ 	.short	0x0010


	//----- nvinfo : EIATTR_PARAM_CBANK
	.align		4
        /*0048*/ 	.byte	0x04, 0x0a
        /*004a*/ 	.short	(.L_349 - .L_348)
	.align		4
.L_348:
        /*004c*/ 	.word	index@(.nv.constant0.sum)
        /*0050*/ 	.short	0x0380
        /*0052*/ 	.short	0x0010


	//----- nvinfo : EIATTR_SW_WAR
	.align		4
.L_349:
        /*0054*/ 	.byte	0x04, 0x36
        /*0056*/ 	.short	(.L_351 - .L_350)
.L_350:
        /*0058*/ 	.word	0x00000008
.L_351:


//--------------------- .nv.info.set              --------------------------
	.section	.nv.info.set,"",@"SHT_CUDA_INFO"
	.sectionflags	@""
	.align	4


	//----- nvinfo : EIATTR_CUDA_API_VERSION
	.align		4
        /*0000*/ 	.byte	0x04, 0x37
        /*0002*/ 	.short	(.L_353 - .L_352)
.L_352:
        /*0004*/ 	.word	0x00000082


	//----- nvinfo : EIATTR_KPARAM_INFO
	.align		4
.L_353:
        /*0008*/ 	.byte	0x04, 0x17
        /*000a*/ 	.short	(.L_355 - .L_354)
.L_354:
        /*000c*/ 	.word	0x00000000
        /*0010*/ 	.short	0x0003
        /*0012*/ 	.short	0x0010
        /*0014*/ 	.byte	0x00, 0xf5, 0x21, 0x00


	//----- nvinfo : EIATTR_KPARAM_INFO
	.align		4
.L_355:
        /*0018*/ 	.byte	0x04, 0x17
        /*001a*/ 	.short	(.L_357 - .L_356)
.L_356:
        /*001c*/ 	.word	0x00000000
        /*0020*/ 	.short	0x0002
        /*0022*/ 	.short	0x0008
        /*0024*/ 	.byte	0x00, 0xf0, 0x21, 0x00


	//----- nvinfo : EIATTR_KPARAM_INFO
	.align		4
.L_357:
        /*0028*/ 	.byte	0x04, 0x17
        /*002a*/ 	.short	(.L_359 - .L_358)
.L_358:
        /*002c*/ 	.word	0x00000000
        /*0030*/ 	.short	0x0001
        /*0032*/ 	.short	0x0004
        /*0034*/ 	.byte	0x00, 0xf0, 0x11, 0x00


	//----- nvinfo : EIATTR_KPARAM_INFO
	.align		4
.L_359:
        /*0038*/ 	.byte	0x04, 0x17
        /*003a*/ 	.short	(.L_361 - .L_360)
.L_360:
        /*003c*/ 	.word	0x00000000
        /*0040*/ 	.short	0x0000
        /*0042*/ 	.short	0x0000
        /*0044*/ 	.byte	0x00, 0xf0, 0x11, 0x00


	//----- nvinfo : EIATTR_SPARSE_MMA_MASK
	.align		4
.L_361:
        /*0048*/ 	.byte	0x03, 0x50
        /*004a*/ 	.short	0x0000


	//----- nvinfo : EIATTR_MAXREG_COUNT
	.align		4
        /*004c*/ 	.byte	0x03, 0x1b
        /*004e*/ 	.short	0x00ff


	//----- nvinfo : EIATTR_MERCURY_ISA_VERSION
	.align		4
        /*0050*/ 	.byte	0x03, 0x5f
        /*0052*/ 	.short	0x0101


	//----- nvinfo : EIATTR_VRC_CTA_INIT_COUNT
	.align		4
        /*0054*/ 	.byte	0x02, 0x4a
	.zero		1
	.zero		1


	//----- nvinfo : EIATTR_EXIT_INSTR_OFFSETS
	.align		4
        /*0058*/ 	.byte	0x04, 0x1c
        /*005a*/ 	.short	(.L_363 - .L_362)


	//   ....[0]....
.L_362:
        /*005c*/ 	.word	0x000000c0


	//   ....[1]....
        /*0060*/ 	.word	0x00000130


	//----- nvinfo : EIATTR_CBANK_PARAM_SIZE
	.align		4
.L_363:
        /*0064*/ 	.byte	0x03, 0x19
        /*0066*/ 	.short	0x0018


	//----- nvinfo : EIATTR_PARAM_CBANK
	.align		4
        /*0068*/ 	.byte	0x04, 0x0a
        /*006a*/ 	.short	(.L_365 - .L_364)
	.align		4
.L_364:
        /*006c*/ 	.word	index@(.nv.constant0.set)
        /*0070*/ 	.short	0x0380
        /*0072*/ 	.short	0x0018


	//----- nvinfo : EIATTR_SW_WAR
	.align		4
.L_365:
        /*0074*/ 	.byte	0x04, 0x36
        /*0076*/ 	.short	(.L_367 - .L_366)
.L_366:
        /*0078*/ 	.word	0x00000008
.L_367:


//--------------------- .nv.info.rotate270        --------------------------
	.section	.nv.info.rotate270,"",@"SHT_CUDA_INFO"
	.sectionflags	@""
	.align	4


	//----- nvinfo : EIATTR_CUDA_API_VERSION
	.align		4
        /*0000*/ 	.byte	0x04, 0x37
        /*0002*/ 	.short	(.L_369 - .L_368)
.L_368:
        /*0004*/ 	.word	0x00000082


	//----- nvinfo : EIATTR_KPARAM_INFO
	.align		4
.L_369:
        /*0008*/ 	.byte	0x04, 0x17
        /*000a*/ 	.short	(.L_371 - .L_370)
.L_370:
        /*000c*/ 	.word	0x00000000
        /*0010*/ 	.short	0x0003
        /*0012*/ 	.short	0x0010
        /*0014*/ 	.byte	0x00, 0xf5, 0x21, 0x00


	//----- nvinfo : EIATTR_KPARAM_INFO
	.align		4
.L_371:
        /*0018*/ 	.byte	0x04, 0x17
        /*001a*/ 	.short	(.L_373 - .L_372)
.L_372:
        /*001c*/ 	.word	0x00000000
        /*0020*/ 	.short	0x0002
        /*0022*/ 	.short	0x0008
        /*0024*/ 	.byte	0x00, 0xf5, 0x21, 0x00


	//----- nvinfo : EIATTR_KPARAM_INFO
	.align		4
.L_373:
        /*0028*/ 	.byte	0x04, 0x17
        /*002a*/ 	.short	(.L_375 - .L_374)
.L_374:
        /*002c*/ 	.word	0x00000000
        /*0030*/ 	.short	0x0001
        /*0032*/ 	.short	0x0004
        /*0034*/ 	.byte	0x00, 0xf0, 0x11, 0x00


	//----- nvinfo : EIATTR_KPARAM_INFO
	.align		4
.L_375:
        /*0038*/ 	.byte	0x04, 0x17
        /*003a*/ 	.short	(.L_377 - .L_376)
.L_376:
        /*003c*/ 	.word	0x00000000
        /*0040*/ 	.short	0x0000
        /*0042*/ 	.short	0x0000
        /*0044*/ 	.byte	0x00, 0xf0, 0x11, 0x00


	//----- nvinfo : EIATTR_SPARSE_MMA_MASK
	.align		4
.L_377:
        /*0048*/ 	.byte	0x03, 0x50
        /*004a*/ 	.short	0x0000


	//----- nvinfo : EIATTR_MAXREG_COUNT
	.align		4
        /*004c*/ 	.byte	0x03, 0x1b
        /*004e*/ 	.short	0x00ff


	//----- nvinfo : EIATTR_MERCURY_ISA_VERSION
	.align		4
        /*0050*/ 	.byte	0x03, 0x5f
        /*0052*/ 	.short	0x0101


	//----- nvinfo : EIATTR_VRC_CTA_INIT_COUNT
	.align		4
        /*0054*/ 	.byte	0x02, 0x4a
	.zero		1
	.zero		1


	//----- nvinfo : EIATTR_EXIT_INSTR_OFFSETS
	.align		4
        /*0058*/ 	.byte	0x04, 0x1c
        /*005a*/ 	.short	(.L_379 - .L_378)


	//   ....[0]....
.L_378:
        /*005c*/ 	.word	0x000000c0


	//   ....[1]....
        /*0060*/ 	.word	0x00000180


	//----- nvinfo : EIATTR_CBANK_PARAM_SIZE
	.align		4
.L_379:
        /*0064*/ 	.byte	0x03, 0x19
        /*0066*/ 	.short	0x0018


	//----- nvinfo : EIATTR_PARAM_CBANK
	.align		4
        /*0068*/ 	.byte	0x04, 0x0a
        /*006a*/ 	.short	(.L_381 - .L_380)
	.align		4
.L_380:
        /*006c*/ 	.word	index@(.nv.constant0.rotate270)
        /*0070*/ 	.short	0x0380
        /*0072*/ 	.short	0x0018


	//----- nvinfo : EIATTR_SW_WAR
	.align		4
.L_381:
        /*0074*/ 	.byte	0x04, 0x36
        /*0076*/ 	.short	(.L_383 - .L_382)
.L_382:
        /*0078*/ 	.word	0x00000008
.L_383:


//--------------------- .nv.info.rotate180        --------------------------
	.section	.nv.info.rotate180,"",@"SHT_CUDA_INFO"
	.sectionflags	@""
	.align	4


	//----- nvinfo : EIATTR_CUDA_API_VERSION
	.align		4
        /*0000*/ 	.byte	0x04, 0x37
        /*0002*/ 	.short	(.L_385 - .L_384)
.L_384:
        /*0004*/ 	.word	0x00000082


	//----- nvinfo : EIATTR_KPARAM_INFO
	.align		4
.L_385:
        /*0008*/ 	.byte	0x04, 0x17
        /*000a*/ 	.short	(.L_387 - .L_386)
.L_386:
        /*000c*/ 	.word	0x00000000
        /*0010*/ 	.short	0x0003
        /*0012*/ 	.short	0x0010
        /*0014*/ 	.byte	0x00, 0xf5, 0x21, 0x00


	//----- nvinfo : EIATTR_KPARAM_INFO
	.align		4
.L_387:
        /*0018*/ 	.byte	0x04, 0x17
        /*001a*/ 	.short	(.L_389 - .L_388)
.L_388:
        /*001c*/ 	.word	0x00000000
        /*0020*/ 	.short	0x0002
        /*0022*/ 	.short	0x0008
        /*0024*/ 	.byte	0x00, 0xf5, 0x21, 0x00


	//----- nvinfo : EIATTR_KPARAM_INFO
	.align		4
.L_389:
        /*0028*/ 	.byte	0x04, 0x17
        /*002a*/ 	.short	(.L_391 - .L_390)
.L_390:
        /*002c*/ 	.word	0x00000000
        /*0030*/ 	.short	0x0001
        /*0032*/ 	.short	0x0004
        /*0034*/ 	.byte	0x00, 0xf0, 0x11, 0x00


	//----- nvinfo : EIATTR_KPARAM_INFO
	.align		4
.L_391:
        /*0038*/ 	.byte	0x04, 0x17
        /*003a*/ 	.short	(.L_393 - .L_392)
.L_392:
        /*003c*/ 	.word	0x00000000
        /*0040*/ 	.short	0x0000
        /*0042*/ 	.short	0x0000
        /*0044*/ 	.byte	0x00, 0xf0, 0x11, 0x00


	//----- nvinfo : EIATTR_SPARSE_MMA_MASK
	.align		4
.L_393:
        /*0048*/ 	.byte	0x03, 0x50
        /*004a*/ 	.short	0x0000


	//----- nvinfo : EIATTR_MAXREG_COUNT
	.align		4
        /*004c*/ 	.byte	0x03, 0x1b
        /*004e*/ 	.short	0x00ff


	//----- nvinfo : EIATTR_MERCURY_ISA_VERSION
	.align		4
        /*0050*/ 	.byte	0x03, 0x5f
        /*0052*/ 	.short	0x0101


	//----- nvinfo : EIATTR_VRC_CTA_INIT_COUNT
	.align		4
        /*0054*/ 	.byte	0x02, 0x4a
	.zero		1
	.zero		1


	//----- nvinfo : EIATTR_EXIT_INSTR_OFFSETS
	.align		4
        /*0058*/ 	.byte	0x04, 0x1c
        /*005a*/ 	.short	(.L_395 - .L_394)


	//   ....[0]....
.L_394:
        /*005c*/ 	.word	0x000000c0


	//   ....[1]....
        /*0060*/ 	.word	0x000001a0


	//----- nvinfo : EIATTR_CBANK_PARAM_SIZE
	.align		4
.L_395:
        /*0064*/ 	.byte	0x03, 0x19
        /*0066*/ 	.short	0x0018


	//----- nvinfo : EIATTR_PARAM_CBANK
	.align		4
        /*0068*/ 	.byte	0x04, 0x0a
        /*006a*/ 	.short	(.L_397 - .L_396)
	.align		4
.L_396:
        /*006c*/ 	.word	index@(.nv.constant0.rotate180)
        /*0070*/ 	.short	0x0380
        /*0072*/ 	.short	0x0018


	//----- nvinfo : EIATTR_SW_WAR
	.align		4
.L_397:
        /*0074*/ 	.byte	0x04, 0x36
        /*0076*/ 	.short	(.L_399 - .L_398)
.L_398:
        /*0078*/ 	.word	0x00000008
.L_399:


//--------------------- .nv.info.rotate90         --------------------------
	.section	.nv.info.rotate90,"",@"SHT_CUDA_INFO"
	.sectionflags	@""
	.align	4


	//----- nvinfo : EIATTR_CUDA_API_VERSION
	.align		4
        /*0000*/ 	.byte	0x04, 0x37
        /*0002*/ 	.short	(.L_401 - .L_400)
.L_400:
        /*0004*/ 	.word	0x00000082


	//----- nvinfo : EIATTR_KPARAM_INFO
	.align		4
.L_401:
        /*0008*/ 	.byte	0x04, 0x17
        /*000a*/ 	.short	(.L_403 - .L_402)
.L_402:
        /*000c*/ 	.word	0x00000000
        /*0010*/ 	.short	0x0003
        /*0012*/ 	.short	0x0010
        /*0014*/ 	.byte	0x00, 0xf5, 0x21, 0x00


	//----- nvinfo : EIATTR_KPARAM_INFO
	.align		4
.L_403:
        /*0018*/ 	.byte	0x04, 0x17
        /*001a*/ 	.short	(.L_405 - .L_404)
.L_404:
        /*001c*/ 	.word	0x00000000
        /*0020*/ 	.short	0x0002
        /*0022*/ 	.short	0x0008
        /*0024*/ 	.byte	0x00, 0xf5, 0x21, 0x00


	//----- nvinfo : EIATTR_KPARAM_INFO
	.align		4
.L_405:
        /*0028*/ 	.byte	0x04, 0x17
        /*002a*/ 	.short	(.L_407 - .L_406)
.L_406:
        /*002c*/ 	.word	0x00000000
        /*0030*/ 	.short	0x0001
        /*0032*/ 	.short	0x0004
        /*0034*/ 	.byte	0x00, 0xf0, 0x11, 0x00


	//----- nvinfo : EIATTR_KPARAM_INFO
	.align		4
.L_407:
        /*0038*/ 	.byte	0x04, 0x17
        /*003a*/ 	.short	(.L_409 - .L_408)
.L_408:
        /*003c*/ 	.word	0x00000000
        /*0040*/ 	.short	0x0000
        /*0042*/ 	.short	0x0000
        /*0044*/ 	.byte	0x00, 0xf0, 0x11, 0x00


	//----- nvinfo : EIATTR_SPARSE_MMA_MASK
	.align		4
.L_409:
        /*0048*/ 	.byte	0x03, 0x50
        /*004a*/ 	.short	0x0000


	//----- nvinfo : EIATTR_MAXREG_COUNT
	.align		4
        /*004c*/ 	.byte	0x03, 0x1b
        /*004e*/ 	.short	0x00ff


	//----- nvinfo : EIATTR_MERCURY_ISA_VERSION
	.align		4
        /*0050*/ 	.byte	0x03, 0x5f
        /*0052*/ 	.short	0x0101


	//----- nvinfo : EIATTR_VRC_CTA_INIT_COUNT
	.align		4
        /*0054*/ 	.byte	0x02, 0x4a
	.zero		1
	.zero		1


	//----- nvinfo : EIATTR_EXIT_INSTR_OFFSETS
	.align		4
        /*0058*/ 	.byte	0x04, 0x1c
        /*005a*/ 	.short	(.L_411 - .L_410)


	//   ....[0]....
.L_410:
        /*005c*/ 	.word	0x000000c0


	//   ....[1]....
        /*0060*/ 	.word	0x00000180


	//----- nvinfo : EIATTR_CBANK_PARAM_SIZE
	.align		4
.L_411:
        /*0064*/ 	.byte	0x03, 0x19
        /*0066*/ 	.short	0x0018


	//----- nvinfo : EIATTR_PARAM_CBANK
	.align		4
        /*0068*/ 	.byte	0x04, 0x0a
        /*006a*/ 	.short	(.L_413 - .L_412)
	.align		4
.L_412:
        /*006c*/ 	.word	index@(.nv.constant0.rotate90)
        /*0070*/ 	.short	0x0380
        /*0072*/ 	.short	0x0018


	//----- nvinfo : EIATTR_SW_WAR
	.align		4
.L_413:
        /*0074*/ 	.byte	0x04, 0x36
        /*0076*/ 	.short	(.L_415 - .L_414)
.L_414:
        /*0078*/ 	.word	0x00000008
.L_415:


//--------------------- .nv.info.flipY            --------------------------
	.section	.nv.info.flipY,"",@"SHT_CUDA_INFO"
	.sectionflags	@""
	.align	4


	//----- nvinfo : EIATTR_CUDA_API_VERSION
	.align		4
        /*0000*/ 	.byte	0x04, 0x37
        /*0002*/ 	.short	(.L_417 - .L_416)
.L_416:
        /*0004*/ 	.word	0x00000082


	//----- nvinfo : EIATTR_KPARAM_INFO
	.align		4
.L_417:
        /*0008*/ 	.byte	0x04, 0x17
        /*000a*/ 	.short	(.L_419 - .L_418)
.L_418:
        /*000c*/ 	.word	0x00000000
        /*0010*/ 	.short	0x0003
        /*0012*/ 	.short	0x0010
        /*0014*/ 	.byte	0x00, 0xf5, 0x21, 0x00


	//----- nvinfo : EIATTR_KPARAM_INFO
	.align		4
.L_419:
        /*0018*/ 	.byte	0x04, 0x17
        /*001a*/ 	.short	(.L_421 - .L_420)
.L_420:
        /*001c*/ 	.word	0x00000000
        /*0020*/ 	.short	0x0002
        /*0022*/ 	.short	0x0008
        /*0024*/ 	.byte	0x00, 0xf5, 0x21, 0x00


	//----- nvinfo : EIATTR_KPARAM_INFO
	.align		4
.L_421:
        /*0028*/ 	.byte	0x04, 0x17
        /*002a*/ 	.short	(.L_423 - .L_422)
.L_422:
        /*002c*/ 	.word	0x00000000
        /*0030*/ 	.short	0x0001
        /*0032*/ 	.short	0x0004
        /*0034*/ 	.byte	0x00, 0xf0, 0x11, 0x00


	//----- nvinfo : EIATTR_KPARAM_INFO
	.align		4
.L_423:
        /*0038*/ 	.byte	0x04, 0x17
        /*003a*/ 	.short	(.L_425 - .L_424)
.L_424:
        /*003c*/ 	.word	0x00000000
        /*0040*/ 	.short	0x0000
        /*0042*/ 	.short	0x0000
        /*0044*/ 	.byte	0x00, 0xf0, 0x11, 0x00


	//----- nvinfo : EIATTR_SPARSE_MMA_MASK
	.align		4
.L_425:
        /*0048*/ 	.byte	0x03, 0x50
        /*004a*/ 	.short	0x0000


	//----- nvinfo : EIATTR_MAXREG_COUNT
	.align		4
        /*004c*/ 	.byte	0x03, 0x1b
        /*004e*/ 	.short	0x00ff


	//----- nvinfo : EIATTR_MERCURY_ISA_VERSION
	.align		4
        /*0050*/ 	.byte	0x03, 0x5f
        /*0052*/ 	.short	0x0101


	//----- nvinfo : EIATTR_VRC_CTA_INIT_COUNT
	.align		4
        /*0054*/ 	.byte	0x02, 0x4a
	.zero		1
	.zero		1


	//----- nvinfo : EIATTR_EXIT_INSTR_OFFSETS
	.align		4
        /*0058*/ 	.byte	0x04, 0x1c
        /*005a*/ 	.short	(.L_427 - .L_426)


	//   ....[0]....
.L_426:
        /*005c*/ 	.word	0x000000c0


	//   ....[1]....
        /*0060*/ 	.word	0x00000180


	//----- nvinfo : EIATTR_CBANK_PARAM_SIZE
	.align		4
.L_427:
        /*0064*/ 	.byte	0x03, 0x19
        /*0066*/ 	.short	0x0018


	//----- nvinfo : EIATTR_PARAM_CBANK
	.align		4
        /*0068*/ 	.byte	0x04, 0x0a
        /*006a*/ 	.short	(.L_429 - .L_428)
	.align		4
.L_428:
        /*006c*/ 	.word	index@(.nv.constant0.flipY)
        /*0070*/ 	.short	0x0380
        /*0072*/ 	.short	0x0018


	//----- nvinfo : EIATTR_SW_WAR
	.align		4
.L_429:
        /*0074*/ 	.byte	0x04, 0x36
        /*0076*/ 	.short	(.L_431 - .L_430)
.L_430:
        /*0078*/ 	.word	0x00000008
.L_431:


//--------------------- .nv.info.flipX            --------------------------
	.section	.nv.info.flipX,"",@"SHT_CUDA_INFO"
	.sectionflags	@""
	.align	4


	//----- nvinfo : EIATTR_CUDA_API_VERSION
	.align		4
        /*0000*/ 	.byte	0x04, 0x37
        /*0002*/ 	.short	(.L_433 - .L_432)
.L_432:
        /*0004*/ 	.word	0x00000082


	//----- nvinfo : EIATTR_KPARAM_INFO
	.align		4
.L_433:
        /*0008*/ 	.byte	0x04, 0x17
        /*000a*/ 	.short	(.L_435 - .L_434)
.L_434:
        /*000c*/ 	.word	0x00000000
        /*0010*/ 	.short	0x0003
        /*0012*/ 	.short	0x0010
        /*0014*/ 	.byte	0x00, 0xf5, 0x21, 0x00


	//----- nvinfo : EIATTR_KPARAM_INFO
	.align		4
.L_435:
        /*0018*/ 	.byte	0x04, 0x17
        /*001a*/ 	.short	(.L_437 - .L_436)
.L_436:
        /*001c*/ 	.word	0x00000000
        /*0020*/ 	.short	0x0002
        /*0022*/ 	.short	0x0008
        /*0024*/ 	.byte	0x00, 0xf5, 0x21, 0x00


	//----- nvinfo : EIATTR_KPARAM_INFO
	.align		4
.L_437:
        /*0028*/ 	.byte	0x04, 0x17
        /*002a*/ 	.short	(.L_439 - .L_438)
.L_438:
        /*002c*/ 	.word	0x00000000
        /*0030*/ 	.short	0x0001
        /*0032*/ 	.short	0x0004
        /*0034*/ 	.byte	0x00, 0xf0, 0x11, 0x00


	//----- nvinfo : EIATTR_KPARAM_INFO
	.align		4
.L_439:
        /*0038*/ 	.byte	0x04, 0x17
        /*003a*/ 	.short	(.L_441 - .L_440)
.L_440:
        /*003c*/ 	.word	0x00000000
        /*0040*/ 	.short	0x0000
        /*0042*/ 	.short	0x0000
        /*0044*/ 	.byte	0x00, 0xf0, 0x11, 0x00


	//----- nvinfo : EIATTR_SPARSE_MMA_MASK
	.align		4
.L_441:
        /*0048*/ 	.byte	0x03, 0x50
        /*004a*/ 	.short	0x0000


	//----- nvinfo : EIATTR_MAXREG_COUNT
	.align		4
        /*004c*/ 	.byte	0x03, 0x1b
        /*004e*/ 	.short	0x00ff


	//----- nvinfo : EIATTR_MERCURY_ISA_VERSION
	.align		4
        /*0050*/ 	.byte	0x03, 0x5f
        /*0052*/ 	.short	0x0101


	//----- nvinfo : EIATTR_VRC_CTA_INIT_COUNT
	.align		4
        /*0054*/ 	.byte	0x02, 0x4a
	.zero		1
	.zero		1


	//----- nvinfo : EIATTR_EXIT_INSTR_OFFSETS
	.align		4
        /*0058*/ 	.byte	0x04, 0x1c
        /*005a*/ 	.short	(.L_443 - .L_442)


	//   ....[0]....
.L_442:
        /*005c*/ 	.word	0x000000c0


	//   ....[1]....
        /*0060*/ 	.word	0x00000180


	//----- nvinfo : EIATTR_CBANK_PARAM_SIZE
	.align		4
.L_443:
        /*0064*/ 	.byte	0x03, 0x19
        /*0066*/ 	.short	0x0018


	//----- nvinfo : EIATTR_PARAM_CBANK
	.align		4
        /*0068*/ 	.byte	0x04, 0x0a
        /*006a*/ 	.short	(.L_445 - .L_444)
	.align		4
.L_444:
        /*006c*/ 	.word	index@(.nv.constant0.flipX)
        /*0070*/ 	.short	0x0380
        /*0072*/ 	.short	0x0018


	//----- nvinfo : EIATTR_SW_WAR
	.align		4
.L_445:
        /*0074*/ 	.byte	0x04, 0x36
        /*0076*/ 	.short	(.L_447 - .L_446)
.L_446:
        /*0078*/ 	.word	0x00000008
.L_447:


//--------------------- .nv.info.transpose        --------------------------
	.section	.nv.info.transpose,"",@"SHT_CUDA_INFO"
	.sectionflags	@""
	.align	4


	//----- nvinfo : EIATTR_CUDA_API_VERSION
	.align		4
        /*0000*/ 	.byte	0x04, 0x37
        /*0002*/ 	.short	(.L_449 - .L_448)
.L_448:
        /*0004*/ 	.word	0x00000082


	//----- nvinfo : EIATTR_KPARAM_INFO
	.align		4
.L_449:
        /*0008*/ 	.byte	0x04, 0x17
        /*000a*/ 	.short	(.L_451 - .L_450)
.L_450:
        /*000c*/ 	.word	0x00000000
        /*0010*/ 	.short	0x0003
        /*0012*/ 	.short	0x0010
        /*0014*/ 	.byte	0x00, 0xf5, 0x21, 0x00


	//----- nvinfo : EIATTR_KPARAM_INFO
	.align		4
.L_451:
        /*0018*/ 	.byte	0x04, 0x17
        /*001a*/ 	.short	(.L_453 - .L_452)
.L_452:
        /*001c*/ 	.word	0x00000000
        /*0020*/ 	.short	0x0002
        /*0022*/ 	.short	0x0008
        /*0024*/ 	.byte	0x00, 0xf5, 0x21, 0x00


	//----- nvinfo : EIATTR_KPARAM_INFO
	.align		4
.L_453:
        /*0028*/ 	.byte	0x04, 0x17
        /*002a*/ 	.short	(.L_455 - .L_454)
.L_454:
        /*002c*/ 	.word	0x00000000
        /*0030*/ 	.short	0x0001
        /*0032*/ 	.short	0x0004
        /*0034*/ 	.byte	0x00, 0xf0, 0x11, 0x00


	//----- nvinfo : EIATTR_KPARAM_INFO
	.align		4
.L_455:
        /*0038*/ 	.byte	0x04, 0x17
        /*003a*/ 	.short	(.L_457 - .L_456)
.L_456:
        /*003c*/ 	.word	0x00000000
        /*0040*/ 	.short	0x0000
        /*0042*/ 	.short	0x0000
        /*0044*/ 	.byte	0x00, 0xf0, 0x11, 0x00


	//----- nvinfo : EIATTR_SPARSE_MMA_MASK
	.align		4
.L_457:
        /*0048*/ 	.byte	0x03, 0x50
        /*004a*/ 	.short	0x0000


	//----- nvinfo : EIATTR_MAXREG_COUNT
	.align		4
        /*004c*/ 	.byte	0x03, 0x1b
        /*004e*/ 	.short	0x00ff


	//----- nvinfo : EIATTR_MERCURY_ISA_VERSION
	.align		4
        /*0050*/ 	.byte	0x03, 0x5f
        /*0052*/ 	.short	0x0101


	//----- nvinfo : EIATTR_VRC_CTA_INIT_COUNT
	.align		4
        /*0054*/ 	.byte	0x02, 0x4a
	.zero		1
	.zero		1


	//----- nvinfo : EIATTR_EXIT_INSTR_OFFSETS
	.align		4
        /*0058*/ 	.byte	0x04, 0x1c
        /*005a*/ 	.short	(.L_459 - .L_458)


	//   ....[0]....
.L_458:
        /*005c*/ 	.word	0x000000c0


	//   ....[1]....
        /*0060*/ 	.word	0x00000160


	//----- nvinfo : EIATTR_CBANK_PARAM_SIZE
	.align		4
.L_459:
        /*0064*/ 	.byte	0x03, 0x19
        /*0066*/ 	.short	0x0018


	//----- nvinfo : EIATTR_PARAM_CBANK
	.align		4
        /*0068*/ 	.byte	0x04, 0x0a
        /*006a*/ 	.short	(.L_461 - .L_460)
	.align		4
.L_460:
        /*006c*/ 	.word	index@(.nv.constant0.transpose)
        /*0070*/ 	.short	0x0380
        /*0072*/ 	.short	0x0018


	//----- nvinfo : EIATTR_SW_WAR
	.align		4
.L_461:
        /*0074*/ 	.byte	0x04, 0x36
        /*0076*/ 	.short	(.L_463 - .L_462)
.L_462:
        /*0078*/ 	.word	0x00000008
.L_463:


//--------------------- .nv.callgraph             --------------------------
	.section	.nv.callgraph,"",@"SHT_CUDA_CALLGRAPH"
	.align	4
	.sectionentsize	8
	.align		4
        /*0000*/ 	.word	0x00000000
	.align		4
        /*0004*/ 	.word	0xffffffff
	.align		4
        /*0008*/ 	.word	0x00000000
	.align		4
        /*000c*/ 	.word	0xfffffffe
	.align		4
        /*0010*/ 	.word	0x00000000
	.align		4
        /*0014*/ 	.word	0xfffffffd
	.align		4
        /*0018*/ 	.word	0x00000000
	.align		4
        /*001c*/ 	.word	0xfffffffc


//--------------------- .text.matrixConvRepeatBorder --------------------------
	.section	.text.matrixConvRepeatBorder,"ax",@progbits
	.align	128
        .global         matrixConvRepeatBorder
        .type           matrixConvRepeatBorder,@function
        .size           matrixConvRepeatBorder,(.L_x_55 - matrixConvRepeatBorder)
        .other          matrixConvRepeatBorder,@"STO_CUDA_ENTRY STV_DEFAULT"
matrixConvRepeatBorder:
.text.matrixConvRepeatBorder:
[----:B------:R-:W-:Y:S01]  /*0000*/  LDC R1, c[0x0][0x37c] ;  /* 0x0000df00ff017b82 */ /* 0x000fe20000000800 */
[----:B------:R-:W0:Y:S07]  /*0010*/  S2R R5, SR_TID.Y ;  /* 0x0000000000057919 */ /* 0x000e2e0000002200 */
[----:B------:R-:W1:Y:S01]  /*0020*/  LDC R3, c[0x0][0x360] ;  /* 0x0000d800ff037b82 */ /* 0x000e620000000800 */
[----:B------:R-:W2:Y:S01]  /*0030*/  LDCU.64 UR6, c[0x0][0x380] ;  /* 0x00007000ff0677ac */ /* 0x000ea20008000a00 */
[----:B------:R-:W1:Y:S06]  /*0040*/  S2R R2, SR_TID.X ;  /* 0x0000000000027919 */ /* 0x000e6c0000002100 */
[----:B------:R-:W0:Y:S08]  /*0050*/  S2UR UR5, SR_CTAID.Y ;  /* 0x00000000000579c3 */ /* 0x000e300000002600 */
[----:B------:R-:W0:Y:S08]  /*0060*/  LDC R0, c[0x0][0x364] ;  /* 0x0000d900ff007b82 */ /* 0x000e300000000800 */
[----:B------:R-:W1:Y:S01]  /*0070*/  S2UR UR4, SR_CTAID.X ;  /* 0x00000000000479c3 */ /* 0x000e620000002500 */
[----:B0-----:R-:W-:-:S05]  /*0080*/  IMAD R0, R0, UR5, R5 ;  /* 0x0000000500007c24 */ /* 0x001fca000f8e0205 */
[----:B--2---:R-:W-:Y:S01]  /*0090*/  ISETP.GE.AND P0, PT, R0, UR7, PT ;  /* 0x0000000700007c0c */ /* 0x004fe2000bf06270 */
[----:B-1----:R-:W-:-:S05]  /*00a0*/  IMAD R3, R3, UR4, R2 ;  /* 0x0000000403037c24 */ /* 0x002fca000f8e0202 */
[----:B------:R-:W-:-:S13]  /*00b0*/  ISETP.GE.OR P0, PT, R3, UR6, P0 ;  /* 0x0000000603007c0c */ /* 0x000fda0008706670 */
[----:B------:R-:W-:Y:S05]  /*00c0*/  @P0 EXIT ;  /* 0x000000000000094d */ /* 0x000fea0003800000 */
[----:B------:R-:W0:Y:S01]  /*00d0*/  LDCU UR5, c[0x0][0x388] ;  /* 0x00007100ff0577ac */ /* 0x000e220008000800 */
[----:B------:R-:W-:Y:S01]  /*00e0*/  CS2R R22, SRZ ;  /* 0x0000000000167805 */ /* 0x000fe2000001ff00 */
[----:B------:R-:W1:Y:S01]  /*00f0*/  LDCU.64 UR10, c[0x0][0x358] ;  /* 0x00006b00ff0a77ac */ /* 0x000e620008000a00 */
[----:B0-----:R-:W-:-:S09]  /*0100*/  UISETP.GE.AND UP0, UPT, UR5, 0x1, UPT ;  /* 0x000000010500788c */ /* 0x001fd2000bf06270 */
[----:B-1----:R-:W-:Y:S05]  /*0110*/  BRA.U !UP0, `(.L_x_0) ;  /* 0x0000000d08f87547 */ /* 0x002fea000b800000 */
[----:B------:R-:W0:Y:S01]  /*0120*/  LDCU UR4, c[0x0][0x38c] ;  /* 0x00007180ff0477ac */ /* 0x000e220008000800 */
[----:B------:R-:W-:Y:S01]  /*0130*/  CS2R R22, SRZ ;  /* 0x0000000000167805 */ /* 0x000fe2000001ff00 */
[----:B------:R-:W-:Y:S02]  /*0140*/  USHF.R.U32.HI UR6, URZ, 0x1, UR5 ;  /* 0x00000001ff067899 */ /* 0x000fe40008011605 */
[----:B------:R-:W-:Y:S02]  /*0150*/  ULOP3.LUT UR7, UR5, 0x7, URZ, 0xc0, !UPT ;  /* 0x0000000705077892 */ /* 0x000fe4000f8ec0ff */
[----:B------:R-:W-:Y:S02]  /*0160*/  ULOP3.LUT UR8, UR5, 0x3, URZ, 0xc0, !UPT ;  /* 0x0000000305087892 */ /* 0x000fe4000f8ec0ff */
[----:B------:R-:W-:Y:S01]  /*0170*/  VIADD R5, R3, -UR6 ;  /* 0x8000000603057c36 */ /* 0x000fe20008000000 */
[----:B------:R-:W-:Y:S02]  /*0180*/  ULOP3.LUT UR5, UR5, 0x7ffffff8, URZ, 0xc0, !UPT ;  /* 0x7ffffff805057892 */ /* 0x000fe4000f8ec0ff */
[----:B0-----:R-:W-:-:S06]  /*0190*/  USHF.R.S32.HI UR4, URZ, 0x1, UR4 ;  /* 0x00000001ff047899 */ /* 0x001fcc0008011404 */
[----:B------:R-:W-:Y:S01]  /*01a0*/  VIADD R4, R0, -UR4 ;  /* 0x8000000400047c36 */ /* 0x000fe20008000000 */
[----:B------:R-:W-:-:S06]  /*01b0*/  UMOV UR4, URZ ;  /* 0x000000ff00047c82 */ /* 0x000fcc0008000000 */
.L_x_6:
[----:B------:R-:W0:Y:S01]  /*01c0*/  LDC R26, c[0x0][0x384] ;  /* 0x0000e100ff1a7b82 */ /* 0x000e220000000800 */
[----:B------:R-:W1:Y:S01]  /*01d0*/  LDCU UR12, c[0x0][0x388] ;  /* 0x00007100ff0c77ac */ /* 0x000e620008000800 */
[----:B------:R-:W-:-:S05]  /*01e0*/  VIADD R2, R4, UR4 ;  /* 0x0000000404027c36 */ /* 0x000fca0008000000 */
[----:B------:R-:W-:Y:S01]  /*01f0*/  SHF.R.S32.HI R6, RZ, 0x1f, R2 ;  /* 0x0000001fff067819 */ /* 0x000fe20000011402 */
[----:B-1----:R-:W-:Y:S02]  /*0200*/  UISETP.GE.U32.AND UP1, UPT, UR12, 0x8, UPT ;  /* 0x000000080c00788c */ /* 0x002fe4000bf26070 */
[----:B------:R-:W-:Y:S02]  /*0210*/  UIMAD UR9, UR4, UR12, URZ ;  /* 0x0000000c040972a4 */ /* 0x000fe4000f8e02ff */
[----:B------:R-:W-:Y:S01]  /*0220*/  UIADD3 UR4, UPT, UPT, UR4, 0x1, URZ ;  /* 0x0000000104047890 */ /* 0x000fe2000fffe0ff */
[----:B0-----:R-:W-:-:S03]  /*0230*/  LOP3.LUT R7, R6, R26, RZ, 0xc0, !PT ;  /* 0x0000001a06077212 */ /* 0x001fc600078ec0ff */
[----:B------:R-:W-:Y:S02]  /*0240*/  UISETP.NE.AND UP0, UPT, UR4, UR12, UPT ;  /* 0x0000000c0400728c */ /* 0x000fe4000bf05270 */
[----:B------:R-:W-:Y:S02]  /*0250*/  IMAD.IADD R7, R2, 0x1, R7 ;  /* 0x0000000102077824 */ /* 0x000fe400078e0207 */
[----:B------:R-:W-:-:S03]  /*0260*/  IMAD.MOV.U32 R2, RZ, RZ, RZ ;  /* 0x000000ffff027224 */ /* 0x000fc600078e00ff */
[----:B------:R-:W-:-:S04]  /*0270*/  ISETP.GE.AND P0, PT, R7, R26, PT ;  /* 0x0000001a0700720c */ /* 0x000fc80003f06270 */
[----:B------:R-:W-:-:S04]  /*0280*/  SEL R26, R26, RZ, P0 ;  /* 0x000000ff1a1a7207 */ /* 0x000fc80000000000 */
[----:B------:R-:W-:Y:S01]  /*0290*/  IADD3 R26, PT, PT, R7, -R26, RZ ;  /* 0x8000001a071a7210 */ /* 0x000fe20007ffe0ff */
[----:B------:R-:W-:Y:S06]  /*02a0*/  BRA.U !UP1, `(.L_x_1) ;  /* 0x0000000509a87547 */ /* 0x000fec000b800000 */
[----:B------:R-:W0:Y:S01]  /*02b0*/  LDC R27, c[0x0][0x380] ;  /* 0x0000e000ff1b7b82 */ /* 0x000e220000000800 */
[----:B------:R-:W-:-:S07]  /*02c0*/  IMAD.MOV.U32 R2, RZ, RZ, RZ ;  /* 0x000000ffff027224 */ /* 0x000fce00078e00ff */
[----:B------:R-:W1:Y:S08]  /*02d0*/  LDC.64 R6, c[0x0][0x390] ;  /* 0x0000e400ff067b82 */ /* 0x000e700000000a00 */
[----:B------:R-:W2:Y:S02]  /*02e0*/  LDC.64 R8, c[0x0][0x398] ;  /* 0x0000e600ff087b82 */ /* 0x000ea40000000a00 */
.L_x_2:
[----:B------:R-:W-:Y:S01]  /*02f0*/  IMAD.IADD R20, R5, 0x1, R2 ;  /* 0x0000000105147824 */ /* 0x000fe200078e0202 */
[----:B------:R-:W-:-:S04]  /*0300*/  IADD3 R25, PT, PT, R2, UR9, RZ ;  /* 0x0000000902197c10 */ /* 0x000fc8000fffe0ff */
[----:B------:R-:W-:Y:S01]  /*0310*/  SHF.R.S32.HI R10, RZ, 0x1f, R20 ;  /* 0x0000001fff0a7819 */ /* 0x000fe20000011414 */
[----:B--2---:R-:W-:-:S03]  /*0320*/  IMAD.WIDE.U32 R24, R25, 0x8, R8 ;  /* 0x0000000819187825 */ /* 0x004fc600078e0008 */
[----:B0-----:R-:W-:Y:S02]  /*0330*/  LOP3.LUT R11, R10, R27, RZ, 0xc0, !PT ;  /* 0x0000001b0a0b7212 */ /* 0x001fe400078ec0ff */
[----:B------:R-:W2:Y:S03]  /*0340*/  LDG.E.64 R16, desc[UR10][R24.64] ;  /* 0x0000000a18107981 */ /* 0x000ea6000c1e1b00 */
[----:B------:R-:W-:-:S04]  /*0350*/  IMAD.IADD R10, R20, 0x1, R11 ;  /* 0x00000001140a7824 */ /* 0x000fc800078e020b */
[-C--:B------:R-:W-:Y:S01]  /*0360*/  IMAD R11, R26, R27.reuse, R10 ;  /* 0x0000001b1a0b7224 */ /* 0x080fe200078e020a */
[----:B------:R-:W-:-:S04]  /*0370*/  ISETP.GE.AND P0, PT, R10, R27, PT ;  /* 0x0000001b0a00720c */ /* 0x000fc80003f06270 */
[----:B------:R-:W-:-:S05]  /*0380*/  SEL R10, R27, RZ, P0 ;  /* 0x000000ff1b0a7207 */ /* 0x000fca0000000000 */
[----:B------:R-:W-:-:S04]  /*0390*/  IMAD.IADD R11, R11, 0x1, -R10 ;  /* 0x000000010b0b7824 */ /* 0x000fc800078e0a0a */
[----:B-1----:R-:W-:-:S06]  /*03a0*/  IMAD.WIDE R14, R11, 0x8, R6 ;  /* 0x000000080b0e7825 */ /* 0x002fcc00078e0206 */
[----:B------:R-:W2:Y:S01]  /*03b0*/  LDG.E.64 R14, desc[UR10][R14.64] ;  /* 0x0000000a0e0e7981 */ /* 0x000ea2000c1e1b00 */
[----:B------:R-:W-:-:S05]  /*03c0*/  VIADD R10, R20, 0x1 ;  /* 0x00000001140a7836 */ /* 0x000fca0000000000 */
[----:B------:R-:W-:-:S04]  /*03d0*/  SHF.R.S32.HI R12, RZ, 0x1f, R10 ;  /* 0x0000001fff0c7819 */ /* 0x000fc8000001140a */
[----:B------:R-:W-:-:S05]  /*03e0*/  LOP3.LUT R11, R12, R27, RZ, 0xc0, !PT ;  /* 0x0000001b0c0b7212 */ /* 0x000fca00078ec0ff */
[----:B------:R-:W-:-:S05]  /*03f0*/  IMAD.IADD R10, R10, 0x1, R11 ;  /* 0x000000010a0a7824 */ /* 0x000fca00078e020b */
[-C--:B------:R-:W-:Y:S01]  /*0400*/  ISETP.GE.AND P0, PT, R10, R27.reuse, PT ;  /* 0x0000001b0a00720c */ /* 0x080fe20003f06270 */
[----:B------:R-:W-:-:S03]  /*0410*/  IMAD R11, R26, R27, R10 ;  /* 0x0000001b1a0b7224 */ /* 0x000fc600078e020a */
[----:B------:R-:W-:-:S05]  /*0420*/  SEL R10, R27, RZ, P0 ;  /* 0x000000ff1b0a7207 */ /* 0x000fca0000000000 */
[----:B------:R-:W-:Y:S01]  /*0430*/  IMAD.IADD R11, R11, 0x1, -R10 ;  /* 0x000000010b0b7824 */ /* 0x000fe200078e0a0a */
[----:B------:R-:W-:-:S03]  /*0440*/  IADD3 R18, PT, PT, R20, 0x2, RZ ;  /* 0x0000000214127810 */ /* 0x000fc60007ffe0ff */
[----:B------:R-:W-:Y:S01]  /*0450*/  IMAD.WIDE R12, R11, 0x8, R6 ;  /* 0x000000080b0c7825 */ /* 0x000fe200078e0206 */
[----:B------:R-:W-:Y:S01]  /*0460*/  SHF.R.S32.HI R28, RZ, 0x1f, R18 ;  /* 0x0000001fff1c7819 */ /* 0x000fe20000011412 */
[----:B------:R-:W3:Y:S04]  /*0470*/  LDG.E.64 R10, desc[UR10][R24.64+0x8] ;  /* 0x0000080a180a7981 */ /* 0x000ee8000c1e1b00 */
[----:B------:R-:W3:Y:S01]  /*0480*/  LDG.E.64 R12, desc[UR10][R12.64] ;  /* 0x0000000a0c0c7981 */ /* 0x000ee2000c1e1b00 */
[----:B------:R-:W-:-:S05]  /*0490*/  LOP3.LUT R19, R28, R27, RZ, 0xc0, !PT ;  /* 0x0000001b1c137212 */ /* 0x000fca00078ec0ff */
[----:B------:R-:W-:-:S05]  /*04a0*/  IMAD.IADD R18, R18, 0x1, R19 ;  /* 0x0000000112127824 */ /* 0x000fca00078e0213 */
[-C--:B------:R-:W-:Y:S01]  /*04b0*/  ISETP.GE.AND P0, PT, R18, R27.reuse, PT ;  /* 0x0000001b1200720c */ /* 0x080fe20003f06270 */
[----:B------:R-:W-:-:S03]  /*04c0*/  IMAD R19, R26, R27, R18 ;  /* 0x0000001b1a137224 */ /* 0x000fc600078e0212 */
[----:B------:R-:W-:-:S05]  /*04d0*/  SEL R18, R27, RZ, P0 ;  /* 0x000000ff1b127207 */ /* 0x000fca0000000000 */
[----:B------:R-:W-:Y:S01]  /*04e0*/  IMAD.IADD R19, R19, 0x1, -R18 ;  /* 0x0000000113137824 */ /* 0x000fe200078e0a12 */
[----:B--2---:R-:W-:-:S03]  /*04f0*/  DFMA R16, R14, R16, R22 ;  /* 0x000000100e10722b */ /* 0x004fc60000000016 */
[----:B------:R-:W-:Y:S02]  /*0500*/  IMAD.WIDE R14, R19, 0x8, R6 ;  /* 0x00000008130e7825 */ /* 0x000fe400078e0206 */
[----:B------:R-:W2:Y:S04]  /*0510*/  LDG.E.64 R18, desc[UR10][R24.64+0x10] ;  /* 0x0000100a18127981 */ /* 0x000ea8000c1e1b00 */
[----:B------:R-:W2:Y:S01]  /*0520*/  LDG.E.64 R14, desc[UR10][R14.64] ;  /* 0x0000000a0e0e7981 */ /* 0x000ea2000c1e1b00 */
[----:B------:R-:W-:-:S05]  /*0530*/  VIADD R21, R20, 0x3 ;  /* 0x0000000314157836 */ /* 0x000fca0000000000 */
[----:B------:R-:W-:-:S04]  /*0540*/  SHF.R.S32.HI R22, RZ, 0x1f, R21 ;  /* 0x0000001fff167819 */ /* 0x000fc80000011415 */
[----:B------:R-:W-:-:S05]  /*0550*/  LOP3.LUT R22, R22, R27, RZ, 0xc0, !PT ;  /* 0x0000001b16167212 */ /* 0x000fca00078ec0ff */
[----:B------:R-:W-:-:S05]  /*0560*/  IMAD.IADD R22, R21, 0x1, R22 ;  /* 0x0000000115167824 */ /* 0x000fca00078e0216 */
[-C--:B------:R-:W-:Y:S01]  /*0570*/  ISETP.GE.AND P0, PT, R22, R27.reuse, PT ;  /* 0x0000001b1600720c */ /* 0x080fe20003f06270 */
[----:B------:R-:W-:-:S03]  /*0580*/  IMAD R22, R26, R27, R22 ;  /* 0x0000001b1a167224 */ /* 0x000fc600078e0216 */
[----:B------:R-:W-:-:S04]  /*0590*/  SEL R21, R27, RZ, P0 ;  /* 0x000000ff1b157207 */ /* 0x000fc80000000000 */
[----:B------:R-:W-:Y:S01]  /*05a0*/  IADD3 R23, PT, PT, -R21, R22, RZ ;  /* 0x0000001615177210 */ /* 0x000fe20007ffe1ff */
[----:B------:R-:W-:Y:S01]  /*05b0*/  VIADD R21, R20, 0x4 ;  /* 0x0000000414157836 */ /* 0x000fe20000000000 */
[----:B---3--:R-:W-:-:S03]  /*05c0*/  DFMA R16, R12, R10, R16 ;  /* 0x0000000a0c10722b */ /* 0x008fc60000000010 */
        /* <DEDUP_REMOVED lines=11> */
[----:B------:R-:W-:Y:S01]  /*0680*/  IMAD.WIDE R16, R21, 0x8, R6 ;  /* 0x0000000815107825 */ /* 0x000fe200078e0206 */
[----:B------:R-:W2:Y:S05]  /*0690*/  LDG.E.64 R14, desc[UR10][R24.64+0x20] ;  /* 0x0000200a180e7981 */ /* 0x000eaa000c1e1b00 */
[----:B------:R-:W2:Y:S01]  /*06a0*/  LDG.E.64 R16, desc[UR10][R16.64] ;  /* 0x0000000a10107981 */ /* 0x000ea2000c1e1b00 */
[----:B------:R-:W-:Y:S01]  /*06b0*/  IADD3 R21, PT, PT, R20, 0x5, RZ ;  /* 0x0000000514157810 */ /* 0x000fe20007ffe0ff */
[----:B---3--:R-:W-:-:S03]  /*06c0*/  DFMA R10, R10, R12, R18 ;  /* 0x0000000c0a0a722b */ /* 0x008fc60000000012 */
[----:B------:R-:W-:Y:S01]  /*06d0*/  SHF.R.S32.HI R12, RZ, 0x1f, R21 ;  /* 0x0000001fff0c7819 */ /* 0x000fe20000011415 */
[----:B------:R-:W-:-:S03]  /*06e0*/  VIADD R13, R20, 0x6 ;  /* 0x00000006140d7836 */ /* 0x000fc60000000000 */
[----:B------:R-:W-:Y:S02]  /*06f0*/  LOP3.LUT R12, R12, R27, RZ, 0xc0, !PT ;  /* 0x0000001b0c0c7212 */ /* 0x000fe400078ec0ff */
[----:B------:R-:W-:-:S03]  /*0700*/  SHF.R.S32.HI R18, RZ, 0x1f, R13 ;  /* 0x0000001fff127819 */ /* 0x000fc6000001140d */
[----:B------:R-:W-:Y:S01]  /*0710*/  IMAD.IADD R12, R21, 0x1, R12 ;  /* 0x00000001150c7824 */ /* 0x000fe200078e020c */
[----:B------:R-:W-:Y:S01]  /*0720*/  LOP3.LUT R22, R18, R27, RZ, 0xc0, !PT ;  /* 0x0000001b12167212 */ /* 0x000fe200078ec0ff */
[----:B------:R-:W-:-:S03]  /*0730*/  VIADD R18, R20, 0x7 ;  /* 0x0000000714127836 */ /* 0x000fc60000000000 */
[-C--:B------:R-:W-:Y:S02]  /*0740*/  ISETP.GE.AND P0, PT, R12, R27.reuse, PT ;  /* 0x0000001b0c00720c */ /* 0x080fe40003f06270 */
[----:B------:R-:W-:Y:S02]  /*0750*/  SHF.R.S32.HI R20, RZ, 0x1f, R18 ;  /* 0x0000001fff147819 */ /* 0x000fe40000011412 */
[----:B------:R-:W-:Y:S01]  /*0760*/  IADD3 R22, PT, PT, R13, R22, RZ ;  /* 0x000000160d167210 */ /* 0x000fe20007ffe0ff */
[-C--:B------:R-:W-:Y:S01]  /*0770*/  IMAD R13, R26, R27.reuse, R12 ;  /* 0x0000001b1a0d7224 */ /* 0x080fe200078e020c */
[----:B------:R-:W-:Y:S02]  /*0780*/  SEL R12, R27, RZ, P0 ;  /* 0x000000ff1b0c7207 */ /* 0x000fe40000000000 */
[-C--:B------:R-:W-:Y:S02]  /*0790*/  LOP3.LUT R21, R20, R27.reuse, RZ, 0xc0, !PT ;  /* 0x0000001b14157212 */ /* 0x080fe400078ec0ff */
[----:B------:R-:W-:Y:S01]  /*07a0*/  ISETP.GE.AND P0, PT, R22, R27, PT ;  /* 0x0000001b1600720c */ /* 0x000fe20003f06270 */
[----:B------:R-:W-:-:S02]  /*07b0*/  IMAD.IADD R13, R13, 0x1, -R12 ;  /* 0x000000010d0d7824 */ /* 0x000fc400078e0a0c */
[----:B------:R-:W-:Y:S01]  /*07c0*/  IMAD.IADD R18, R18, 0x1, R21 ;  /* 0x0000000112127824 */ /* 0x000fe200078e0215 */
[----:B------:R-:W-:Y:S01]  /*07d0*/  SEL R19, R27, RZ, P0 ;  /* 0x000000ff1b137207 */ /* 0x000fe20000000000 */
[-C--:B------:R-:W-:Y:S02]  /*07e0*/  IMAD R22, R26, R27.reuse, R22 ;  /* 0x0000001b1a167224 */ /* 0x080fe400078e0216 */
[----:B------:R-:W-:Y:S01]  /*07f0*/  IMAD.WIDE R28, R13, 0x8, R6 ;  /* 0x000000080d1c7825 */ /* 0x000fe200078e0206 */
[----:B------:R-:W-:Y:S01]  /*0800*/  ISETP.GE.AND P0, PT, R18, R27, PT ;  /* 0x0000001b1200720c */ /* 0x000fe20003f06270 */
[----:B------:R-:W3:Y:S02]  /*0810*/  LDG.E.64 R12, desc[UR10][R24.64+0x28] ;  /* 0x0000280a180c7981 */ /* 0x000ee4000c1e1b00 */
[----:B------:R-:W-:Y:S02]  /*0820*/  IMAD.IADD R19, R22, 0x1, -R19 ;  /* 0x0000000116137824 */ /* 0x000fe400078e0a13 */
[----:B------:R-:W4:Y:S01]  /*0830*/  LDG.E.64 R22, desc[UR10][R24.64+0x38] ;  /* 0x0000380a18167981 */ /* 0x000f22000c1e1b00 */
[----:B--2---:R-:W-:-:S03]  /*0840*/  DFMA R10, R16, R14, R10 ;  /* 0x0000000e100a722b */ /* 0x004fc6000000000a */
[----:B------:R-:W3:Y:S01]  /*0850*/  LDG.E.64 R14, desc[UR10][R28.64] ;  /* 0x0000000a1c0e7981 */ /* 0x000ee2000c1e1b00 */
[----:B------:R-:W-:Y:S01]  /*0860*/  IMAD R17, R26, R27, R18 ;  /* 0x0000001b1a117224 */ /* 0x000fe200078e0212 */
[----:B------:R-:W-:Y:S01]  /*0870*/  SEL R16, R27, RZ, P0 ;  /* 0x000000ff1b107207 */ /* 0x000fe20000000000 */
[----:B------:R-:W-:-:S03]  /*0880*/  IMAD.WIDE R18, R19, 0x8, R6 ;  /* 0x0000000813127825 */ /* 0x000fc600078e0206 */
[----:B------:R-:W-:Y:S02]  /*0890*/  IADD3 R21, PT, PT, -R16, R17, RZ ;  /* 0x0000001110157210 */ /* 0x000fe40007ffe1ff */
[----:B------:R-:W2:Y:S04]  /*08a0*/  LDG.E.64 R16, desc[UR10][R24.64+0x30] ;  /* 0x0000300a18107981 */ /* 0x000ea8000c1e1b00 */
[----:B------:R-:W2:Y:S01]  /*08b0*/  LDG.E.64 R18, desc[UR10][R18.64] ;  /* 0x0000000a12127981 */ /* 0x000ea2000c1e1b00 */
[----:B------:R-:W-:-:S06]  /*08c0*/  IMAD.WIDE R20, R21, 0x8, R6 ;  /* 0x0000000815147825 */ /* 0x000fcc00078e0206 */
[----:B------:R-:W4:Y:S01]  /*08d0*/  LDG.E.64 R20, desc[UR10][R20.64] ;  /* 0x0000000a14147981 */ /* 0x000f22000c1e1b00 */
[----:B------:R-:W-:-:S05]  /*08e0*/  VIADD R2, R2, 0x8 ;  /* 0x0000000802027836 */ /* 0x000fca0000000000 */
[----:B------:R-:W-:Y:S01]  /*08f0*/  ISETP.NE.AND P0, PT, R2, UR5, PT ;  /* 0x0000000502007c0c */ /* 0x000fe2000bf05270 */
[----:B---3--:R-:W-:-:S08]  /*0900*/  DFMA R10, R14, R12, R10 ;  /* 0x0000000c0e0a722b */ /* 0x008fd0000000000a */
[----:B--2---:R-:W-:-:S08]  /*0910*/  DFMA R10, R18, R16, R10 ;  /* 0x00000010120a722b */ /* 0x004fd0000000000a */
[----:B----4-:R-:W-:Y:S01]  /*0920*/  DFMA R22, R20, R22, R10 ;  /* 0x000000161416722b */ /* 0x010fe2000000000a */
[----:B------:R-:W-:Y:S10]  /*0930*/  @P0 BRA `(.L_x_2) ;  /* 0xfffffff8006c0947 */ /* 0x000ff4000383ffff */
[----:B------:R-:W-:-:S07]  /*0940*/  IMAD.U32 R2, RZ, RZ, UR5 ;  /* 0x00000005ff027e24 */ /* 0x000fce000f8e00ff */
.L_x_1:
[----:B------:R-:W-:-:S09]  /*0950*/  UISETP.NE.AND UP1, UPT, UR7, URZ, UPT ;  /* 0x000000ff0700728c */ /* 0x000fd2000bf25270 */
[----:B------:R-:W-:Y:S05]  /*0960*/  BRA.U !UP1, `(.L_x_3) ;  /* 0x0000000509e07547 */ /* 0x000fea000b800000 */
[----:B------:R-:W-:Y:S02]  /*0970*/  UIADD3 UR6, UPT, UPT, UR7, -0x1, URZ ;  /* 0xffffffff07067890 */ /* 0x000fe4000fffe0ff */
[----:B------:R-:W-:Y:S02]  /*0980*/  UISETP.NE.AND UP2, UPT, UR8, URZ, UPT ;  /* 0x000000ff0800728c */ /* 0x000fe4000bf45270 */
[----:B------:R-:W-:-:S09]  /*0990*/  UISETP.GE.U32.AND UP1, UPT, UR6, 0x3, UPT ;  /* 0x000000030600788c */ /* 0x000fd2000bf26070 */
[----:B------:R-:W-:Y:S05]  /*09a0*/  BRA.U !UP1, `(.L_x_4) ;  /* 0x0000000109ec7547 */ /* 0x000fea000b800000 */
[----:B------:R-:W0:Y:S01]  /*09b0*/  LDC R15, c[0x0][0x380] ;  /* 0x0000e000ff0f7b82 */ /* 0x000e220000000800 */
[----:B------:R-:W-:Y:S02]  /*09c0*/  IMAD.IADD R10, R5, 0x1, R2 ;  /* 0x00000001050a7824 */ /* 0x000fe400078e0202 */
[----:B------:R-:W-:-:S03]  /*09d0*/  VIADD R19, R2, UR9 ;  /* 0x0000000902137c36 */ /* 0x000fc60008000000 */
[----:B------:R-:W-:Y:S02]  /*09e0*/  SHF.R.S32.HI R12, RZ, 0x1f, R10 ;  /* 0x0000001fff0c7819 */ /* 0x000fe4000001140a */
[----:B------:R-:W1:Y:S08]  /*09f0*/  LDC.64 R6, c[0x0][0x398] ;  /* 0x0000e600ff067b82 */ /* 0x000e700000000a00 */
[----:B------:R-:W2:Y:S01]  /*0a00*/  LDC.64 R8, c[0x0][0x390] ;  /* 0x0000e400ff087b82 */ /* 0x000ea20000000a00 */
[----:B0-----:R-:W-:-:S04]  /*0a10*/  LOP3.LUT R11, R12, R15, RZ, 0xc0, !PT ;  /* 0x0000000f0c0b7212 */ /* 0x001fc800078ec0ff */
[----:B------:R-:W-:-:S04]  /*0a20*/  IADD3 R12, PT, PT, R10, R11, RZ ;  /* 0x0000000b0a0c7210 */ /* 0x000fc80007ffe0ff */
[-C--:B------:R-:W-:Y:S01]  /*0a30*/  ISETP.GE.AND P0, PT, R12, R15.reuse, PT ;  /* 0x0000000f0c00720c */ /* 0x080fe20003f06270 */
[----:B------:R-:W-:Y:S02]  /*0a40*/  IMAD R12, R26, R15, R12 ;  /* 0x0000000f1a0c7224 */ /* 0x000fe400078e020c */
[----:B-1----:R-:W-:Y:S01]  /*0a50*/  IMAD.WIDE.U32 R18, R19, 0x8, R6 ;  /* 0x0000000813127825 */ /* 0x002fe200078e0006 */
[----:B------:R-:W-:Y:S01]  /*0a60*/  SEL R11, R15, RZ, P0 ;  /* 0x000000ff0f0b7207 */ /* 0x000fe20000000000 */
[----:B------:R-:W0:Y:S04]  /*0a70*/  LDC.64 R6, c[0x0][0x398] ;  /* 0x0000e600ff067b82 */ /* 0x000e280000000a00 */
[----:B------:R-:W-:Y:S01]  /*0a80*/  IMAD.IADD R11, R12, 0x1, -R11 ;  /* 0x000000010c0b7824 */ /* 0x000fe200078e0a0b */
[----:B------:R-:W3:Y:S03]  /*0a90*/  LDG.E.64 R18, desc[UR10][R18.64] ;  /* 0x0000000a12127981 */ /* 0x000ee6000c1e1b00 */
[----:B--2---:R-:W-:-:S06]  /*0aa0*/  IMAD.WIDE R16, R11, 0x8, R8 ;  /* 0x000000080b107825 */ /* 0x004fcc00078e0208 */
[----:B------:R-:W3:Y:S01]  /*0ab0*/  LDG.E.64 R16, desc[UR10][R16.64] ;  /* 0x0000000a10107981 */ /* 0x000ee2000c1e1b00 */
[----:B------:R-:W-:-:S05]  /*0ac0*/  VIADD R11, R10, 0x1 ;  /* 0x000000010a0b7836 */ /* 0x000fca0000000000 */
[----:B------:R-:W-:-:S04]  /*0ad0*/  SHF.R.S32.HI R12, RZ, 0x1f, R11 ;  /* 0x0000001fff0c7819 */ /* 0x000fc8000001140b */
[----:B------:R-:W-:Y:S02]  /*0ae0*/  LOP3.LUT R12, R12, R15, RZ, 0xc0, !PT ;  /* 0x0000000f0c0c7212 */ /* 0x000fe400078ec0ff */
[----:B------:R-:W-:-:S03]  /*0af0*/  IADD3 R14, PT, PT, R10, 0x2, RZ ;  /* 0x000000020a0e7810 */ /* 0x000fc60007ffe0ff */
[----:B------:R-:W-:Y:S01]  /*0b00*/  IMAD.IADD R12, R11, 0x1, R12 ;  /* 0x000000010b0c7824 */ /* 0x000fe200078e020c */
[----:B------:R-:W-:-:S04]  /*0b10*/  SHF.R.S32.HI R20, RZ, 0x1f, R14 ;  /* 0x0000001fff147819 */ /* 0x000fc8000001140e */
[-C--:B------:R-:W-:Y:S01]  /*0b20*/  ISETP.GE.AND P0, PT, R12, R15.reuse, PT ;  /* 0x0000000f0c00720c */ /* 0x080fe20003f06270 */
[-C--:B------:R-:W-:Y:S01]  /*0b30*/  IMAD R12, R26, R15.reuse, R12 ;  /* 0x0000000f1a0c7224 */ /* 0x080fe200078e020c */
[----:B------:R-:W-:Y:S01]  /*0b40*/  LOP3.LUT R21, R20, R15, RZ, 0xc0, !PT ;  /* 0x0000000f14157212 */ /* 0x000fe200078ec0ff */
[----:B------:R-:W-:Y:S01]  /*0b50*/  VIADD R10, R10, 0x3 ;  /* 0x000000030a0a7836 */ /* 0x000fe20000000000 */
[----:B------:R-:W-:Y:S02]  /*0b60*/  SEL R13, R15, RZ, P0 ;  /* 0x000000ff0f0d7207 */ /* 0x000fe40000000000 */
[----:B------:R-:W-:Y:S02]  /*0b70*/  IADD3 R11, P0, PT, R2, UR9, RZ ;  /* 0x00000009020b7c10 */ /* 0x000fe4000ff1e0ff */
[----:B------:R-:W-:Y:S01]  /*0b80*/  IADD3 R13, PT, PT, -R13, R12, RZ ;  /* 0x0000000c0d0d7210 */ /* 0x000fe20007ffe1ff */
[----:B------:R-:W-:Y:S01]  /*0b90*/  IMAD.IADD R14, R14, 0x1, R21 ;  /* 0x000000010e0e7824 */ /* 0x000fe200078e0215 */
[----:B------:R-:W-:Y:S01]  /*0ba0*/  SHF.R.S32.HI R12, RZ, 0x1f, R10 ;  /* 0x0000001fff0c7819 */ /* 0x000fe2000001140a */
[----:B------:R-:W-:Y:S01]  /*0bb0*/  IMAD.X R20, RZ, RZ, RZ, P0 ;  /* 0x000000ffff147224 */ /* 0x000fe200000e06ff */
[----:B0-----:R-:W-:-:S02]  /*0bc0*/  LEA R6, P1, R11, R6, 0x3 ;  /* 0x000000060b067211 */ /* 0x001fc400078218ff */
[-C--:B------:R-:W-:Y:S02]  /*0bd0*/  LOP3.LUT R25, R12, R15.reuse, RZ, 0xc0, !PT ;  /* 0x0000000f0c197212 */ /* 0x080fe400078ec0ff */
[-C--:B------:R-:W-:Y:S01]  /*0be0*/  ISETP.GE.AND P0, PT, R14, R15.reuse, PT ;  /* 0x0000000f0e00720c */ /* 0x080fe20003f06270 */
[----:B------:R-:W-:Y:S01]  /*0bf0*/  IMAD R21, R26, R15, R14 ;  /* 0x0000000f1a157224 */ /* 0x000fe200078e020e */
[----:B------:R-:W-:Y:S01]  /*0c00*/  LEA.HI.X R7, R11, R7, R20, 0x3, P1 ;  /* 0x000000070b077211 */ /* 0x000fe200008f1c14 */
[----:B------:R-:W-:Y:S01]  /*0c10*/  IMAD.IADD R14, R10, 0x1, R25 ;  /* 0x000000010a0e7824 */ /* 0x000fe200078e0219 */
[----:B------:R-:W-:Y:S01]  /*0c20*/  SEL R12, R15, RZ, P0 ;  /* 0x000000ff0f0c7207 */ /* 0x000fe20000000000 */
[----:B------:R-:W-:-:S03]  /*0c30*/  IMAD.WIDE R10, R13, 0x8, R8 ;  /* 0x000000080d0a7825 */ /* 0x000fc600078e0208 */
[-C--:B------:R-:W-:Y:S01]  /*0c40*/  ISETP.GE.AND P0, PT, R14, R15.reuse, PT ;  /* 0x0000000f0e00720c */ /* 0x080fe20003f06270 */
[----:B------:R-:W-:Y:S02]  /*0c50*/  IMAD.IADD R21, R21, 0x1, -R12 ;  /* 0x0000000115157824 */ /* 0x000fe400078e0a0c */
[----:B------:R-:W2:Y:S01]  /*0c60*/  LDG.E.64 R12, desc[UR10][R6.64+0x8] ;  /* 0x0000080a060c7981 */ /* 0x000ea2000c1e1b00 */
[----:B------:R-:W-:Y:S01]  /*0c70*/  IMAD R25, R26, R15, R14 ;  /* 0x0000000f1a197224 */ /* 0x000fe200078e020e */
[----:B------:R-:W-:Y:S02]  /*0c80*/  SEL R20, R15, RZ, P0 ;  /* 0x000000ff0f147207 */ /* 0x000fe40000000000 */
[----:B------:R-:W2:Y:S01]  /*0c90*/  LDG.E.64 R10, desc[UR10][R10.64] ;  /* 0x0000000a0a0a7981 */ /* 0x000ea2000c1e1b00 */
[----:B------:R-:W-:Y:S01]  /*0ca0*/  IMAD.WIDE R14, R21, 0x8, R8 ;  /* 0x00000008150e7825 */ /* 0x000fe200078e0208 */
[----:B------:R-:W-:-:S05]  /*0cb0*/  IADD3 R21, PT, PT, -R20, R25, RZ ;  /* 0x0000001914157210 */ /* 0x000fca0007ffe1ff */
[----:B------:R-:W4:Y:S01]  /*0cc0*/  LDG.E.64 R14, desc[UR10][R14.64] ;  /* 0x0000000a0e0e7981 */ /* 0x000f22000c1e1b00 */
[----:B------:R-:W-:-:S03]  /*0cd0*/  IMAD.WIDE R20, R21, 0x8, R8 ;  /* 0x0000000815147825 */ /* 0x000fc600078e0208 */
[----:B------:R-:W5:Y:S01]  /*0ce0*/  LDG.E.64 R8, desc[UR10][R6.64+0x18] ;  /* 0x0000180a06087981 */ /* 0x000f62000c1e1b00 */
[----:B---3--:R-:W-:-:S03]  /*0cf0*/  DFMA R18, R16, R18, R22 ;  /* 0x000000121012722b */ /* 0x008fc60000000016 */
[----:B------:R-:W4:Y:S04]  /*0d00*/  LDG.E.64 R16, desc[UR10][R6.64+0x10] ;  /* 0x0000100a06107981 */ /* 0x000f28000c1e1b00 */
[----:B------:R-:W5:Y:S01]  /*0d10*/  LDG.E.64 R22, desc[UR10][R20.64] ;  /* 0x0000000a14167981 */ /* 0x000f62000c1e1b00 */
[----:B------:R-:W-:Y:S01]  /*0d20*/  VIADD R2, R2, 0x4 ;  /* 0x0000000402027836 */ /* 0x000fe20000000000 */
[----:B--2---:R-:W-:-:S08]  /*0d30*/  DFMA R12, R10, R12, R18 ;  /* 0x0000000c0a0c722b */ /* 0x004fd00000000012 */
[----:B----4-:R-:W-:-:S08]  /*0d40*/  DFMA R12, R14, R16, R12 ;  /* 0x000000100e0c722b */ /* 0x010fd0000000000c */
[----:B-----5:R-:W-:-:S11]  /*0d50*/  DFMA R22, R22, R8, R12 ;  /* 0x000000081616722b */ /* 0x020fd6000000000c */
.L_x_4:
[----:B------:R-:W-:Y:S05]  /*0d60*/  BRA.U !UP2, `(.L_x_3) ;  /* 0x000000010ae07547 */ /* 0x000fea000b800000 */
[----:B------:R-:W-:Y:S02]  /*0d70*/  UISETP.NE.AND UP1, UPT, UR8, 0x1, UPT ;  /* 0x000000010800788c */ /* 0x000fe4000bf25270 */
[----:B------:R-:W-:-:S07]  /*0d80*/  ULOP3.LUT UP2, URZ, UR12, 0x1, URZ, 0xc0, !UPT ;  /* 0x000000010cff7892 */ /* 0x000fce000f84c0ff */
[----:B------:R-:W-:Y:S05]  /*0d90*/  BRA.U !UP1, `(.L_x_5) ;  /* 0x00000001098c7547 */ /* 0x000fea000b800000 */
[----:B------:R-:W0:Y:S01]  /*0da0*/  LDC R13, c[0x0][0x380] ;  /* 0x0000e000ff0d7b82 */ /* 0x000e220000000800 */
[----:B------:R-:W-:Y:S02]  /*0db0*/  IMAD.IADD R12, R5, 0x1, R2 ;  /* 0x00000001050c7824 */ /* 0x000fe400078e0202 */
[----:B------:R-:W-:Y:S02]  /*0dc0*/  VIADD R17, R2, UR9 ;  /* 0x0000000902117c36 */ /* 0x000fe40008000000 */
[----:B------:R-:W-:Y:S01]  /*0dd0*/  VIADD R16, R12, 0x1 ;  /* 0x000000010c107836 */ /* 0x000fe20000000000 */
[----:B------:R-:W-:Y:S02]  /*0de0*/  SHF.R.S32.HI R14, RZ, 0x1f, R12 ;  /* 0x0000001fff0e7819 */ /* 0x000fe4000001140c */
[----:B------:R-:W1:Y:S08]  /*0df0*/  LDC.64 R10, c[0x0][0x398] ;  /* 0x0000e600ff0a7b82 */ /* 0x000e700000000a00 */
[----:B------:R-:W2:Y:S01]  /*0e00*/  LDC.64 R6, c[0x0][0x390] ;  /* 0x0000e400ff067b82 */ /* 0x000ea20000000a00 */
[----:B0-----:R-:W-:-:S07]  /*0e10*/  LOP3.LUT R15, R14, R13, RZ, 0xc0, !PT ;  /* 0x0000000d0e0f7212 */ /* 0x001fce00078ec0ff */
[----:B------:R-:W0:Y:S01]  /*0e20*/  LDC.64 R8, c[0x0][0x398] ;  /* 0x0000e600ff087b82 */ /* 0x000e220000000a00 */
[----:B------:R-:W-:Y:S02]  /*0e30*/  SHF.R.S32.HI R14, RZ, 0x1f, R16 ;  /* 0x0000001fff0e7819 */ /* 0x000fe40000011410 */
[----:B------:R-:W-:Y:S02]  /*0e40*/  IADD3 R12, PT, PT, R12, R15, RZ ;  /* 0x0000000f0c0c7210 */ /* 0x000fe40007ffe0ff */
[-C--:B------:R-:W-:Y:S02]  /*0e50*/  LOP3.LUT R15, R14, R13.reuse, RZ, 0xc0, !PT ;  /* 0x0000000d0e0f7212 */ /* 0x080fe400078ec0ff */
[----:B------:R-:W-:Y:S01]  /*0e60*/  ISETP.GE.AND P0, PT, R12, R13, PT ;  /* 0x0000000d0c00720c */ /* 0x000fe20003f06270 */
[----:B-1----:R-:W-:Y:S01]  /*0e70*/  IMAD.WIDE.U32 R10, R17, 0x8, R10 ;  /* 0x00000008110a7825 */ /* 0x002fe200078e000a */
[----:B------:R-:W-:-:S03]  /*0e80*/  IADD3 R14, P1, PT, R2, UR9, RZ ;  /* 0x00000009020e7c10 */ /* 0x000fc6000ff3e0ff */
[----:B------:R-:W-:Y:S02]  /*0e90*/  IMAD.IADD R16, R16, 0x1, R15 ;  /* 0x0000000110107824 */ /* 0x000fe400078e020f */
[CC--:B------:R-:W-:Y:S01]  /*0ea0*/  IMAD R15, R26.reuse, R13.reuse, R12 ;  /* 0x0000000d1a0f7224 */ /* 0x0c0fe200078e020c */
[----:B------:R-:W-:Y:S01]  /*0eb0*/  SEL R12, R13, RZ, P0 ;  /* 0x000000ff0d0c7207 */ /* 0x000fe20000000000 */
[-C--:B------:R-:W-:Y:S01]  /*0ec0*/  IMAD R17, R26, R13.reuse, R16 ;  /* 0x0000000d1a117224 */ /* 0x080fe200078e0210 */
[----:B------:R-:W-:Y:S01]  /*0ed0*/  ISETP.GE.AND P0, PT, R16, R13, PT ;  /* 0x0000000d1000720c */ /* 0x000fe20003f06270 */
[----:B------:R-:W3:Y:S02]  /*0ee0*/  LDG.E.64 R10, desc[UR10][R10.64] ;  /* 0x0000000a0a0a7981 */ /* 0x000ee4000c1e1b00 */
[----:B------:R-:W-:Y:S01]  /*0ef0*/  IMAD.IADD R15, R15, 0x1, -R12 ;  /* 0x000000010f0f7824 */ /* 0x000fe200078e0a0c */
[----:B------:R-:W-:-:S03]  /*0f00*/  SEL R16, R13, RZ, P0 ;  /* 0x000000ff0d107207 */ /* 0x000fc60000000000 */
[----:B--2---:R-:W-:Y:S01]  /*0f10*/  IMAD.WIDE R12, R15, 0x8, R6 ;  /* 0x000000080f0c7825 */ /* 0x004fe200078e0206 */
[----:B------:R-:W-:Y:S02]  /*0f20*/  IADD3.X R15, PT, PT, RZ, RZ, RZ, P1, !PT ;  /* 0x000000ffff0f7210 */ /* 0x000fe40000ffe4ff */
[C---:B0-----:R-:W-:Y:S01]  /*0f30*/  LEA R8, P0, R14.reuse, R8, 0x3 ;  /* 0x000000080e087211 */ /* 0x041fe200078018ff */
[----:B------:R-:W-:Y:S02]  /*0f40*/  IMAD.IADD R17, R17, 0x1, -R16 ;  /* 0x0000000111117824 */ /* 0x000fe400078e0a10 */
[----:B------:R-:W3:Y:S01]  /*0f50*/  LDG.E.64 R12, desc[UR10][R12.64] ;  /* 0x0000000a0c0c7981 */ /* 0x000ee2000c1e1b00 */
[----:B------:R-:W-:Y:S01]  /*0f60*/  LEA.HI.X R9, R14, R9, R15, 0x3, P0 ;  /* 0x000000090e097211 */ /* 0x000fe200000f1c0f */
[----:B------:R-:W-:-:S05]  /*0f70*/  IMAD.WIDE R6, R17, 0x8, R6 ;  /* 0x0000000811067825 */ /* 0x000fca00078e0206 */
[----:B------:R-:W2:Y:S04]  /*0f80*/  LDG.E.64 R8, desc[UR10][R8.64+0x8] ;  /* 0x0000080a08087981 */ /* 0x000ea8000c1e1b00 */
[----:B------:R-:W2:Y:S01]  /*0f90*/  LDG.E.64 R6, desc[UR10][R6.64] ;  /* 0x0000000a06067981 */ /* 0x000ea2000c1e1b00 */
[----:B------:R-:W-:Y:S01]  /*0fa0*/  VIADD R2, R2, 0x2 ;  /* 0x0000000202027836 */ /* 0x000fe20000000000 */
[----:B---3--:R-:W-:-:S08]  /*0fb0*/  DFMA R22, R12, R10, R22 ;  /* 0x0000000a0c16722b */ /* 0x008fd00000000016 */
[----:B--2---:R-:W-:-:S11]  /*0fc0*/  DFMA R22, R6, R8, R22 ;  /* 0x000000080616722b */ /* 0x004fd60000000016 */
.L_x_5:
        /* <DEDUP_REMOVED lines=12> */
[----:B------:R-:W-:-:S05]  /*1090*/  SEL R10, R12, RZ, P0 ;  /* 0x000000ff0c0a7207 */ /* 0x000fca0000000000 */
[----:B------:R-:W-:Y:S01]  /*10a0*/  IMAD.IADD R11, R11, 0x1, -R10 ;  /* 0x000000010b0b7824 */ /* 0x000fe200078e0a0a */
[----:B------:R-:W3:Y:S03]  /*10b0*/  LDG.E.64 R8, desc[UR10][R8.64] ;  /* 0x0000000a08087981 */ /* 0x000ee6000c1e1b00 */
[----:B--2---:R-:W-:-:S06]  /*10c0*/  IMAD.WIDE R6, R11, 0x8, R6 ;  /* 0x000000080b067825 */ /* 0x004fcc00078e0206 */
[----:B------:R-:W3:Y:S02]  /*10d0*/  LDG.E.64 R6, desc[UR10][R6.64] ;  /* 0x0000000a06067981 */ /* 0x000ee4000c1e1b00 */
[----:B---3--:R-:W-:-:S11]  /*10e0*/  DFMA R22, R6, R8, R22 ;  /* 0x000000080616722b */ /* 0x008fd60000000016 */
.L_x_3:
[----:B------:R-:W-:Y:S05]  /*10f0*/  BRA.U UP0, `(.L_x_6) ;  /* 0xfffffff100307547 */ /* 0x000fea000b83ffff */
.L_x_0:
[----:B------:R-:W0:Y:S01]  /*1100*/  LDC.64 R4, c[0x0][0x3a0] ;  /* 0x0000e800ff047b82 */ /* 0x000e220000000a00 */
[----:B------:R-:W1:Y:S02]  /*1110*/  LDCU UR4, c[0x0][0x380] ;  /* 0x00007000ff0477ac */ /* 0x000e640008000800 */
[----:B-1----:R-:W-:-:S04]  /*1120*/  IMAD R3, R0, UR4, R3 ;  /* 0x0000000400037c24 */ /* 0x002fc8000f8e0203 */
[----:B0-----:R-:W-:-:S05]  /*1130*/  IMAD.WIDE R2, R3, 0x8, R4 ;  /* 0x0000000803027825 */ /* 0x001fca00078e0204 */
[----:B------:R-:W-:Y:S01]  /*1140*/  STG.E.64 desc[UR10][R2.64], R22 ;  /* 0x0000001602007986 */ /* 0x000fe2000c101b0a */
[----:B------:R-:W-:Y:S05]  /*1150*/  EXIT ;  /* 0x000000000000794d */ /* 0x000fea0003800000 */
.L_x_7:
[----:B------:R-:W-:-:S00]  /*1160*/  BRA `(.L_x_7) ;  /* 0xfffffffc00fc7947 */ /* 0x000fc0000383ffff */
[----:B------:R-:W-:-:S00]  /*1170*/  NOP ;  /* 0x0000000000007918 */ /* 0x000fc00000000000 */
        /* <DEDUP_REMOVED lines=8> */
.L_x_55:


//--------------------- .text.matrixConvExtendBorder --------------------------
	.section	.text.matrixConvExtendBorder,"ax",@progbits
	.align	128
        .global         matrixConvExtendBorder
        .type           matrixConvExtendBorder,@function
        .size           matrixConvExtendBorder,(.L_x_56 - matrixConvExtendBorder)
        .other          matrixConvExtendBorder,@"STO_CUDA_ENTRY STV_DEFAULT"
matrixConvExtendBorder:
.text.matrixConvExtendBorder:
[----:B------:R-:W-:Y:S01]  /*0000*/  LDC R1, c[0x0][0x37c] ;  /* 0x0000df00ff017b82 */ /* 0x000fe20000000800 */
[----:B------:R-:W0:Y:S07]  /*0010*/  S2R R5, SR_TID.Y ;  /* 0x0000000000057919 */ /* 0x000e2e0000002200 */
[----:B------:R-:W1:Y:S01]  /*0020*/  LDC R3, c[0x0][0x360] ;  /* 0x0000d800ff037b82 */ /* 0x000e620000000800 */
[----:B------:R-:W1:Y:S07]  /*0030*/  S2R R2, SR_TID.X ;  /* 0x0000000000027919 */ /* 0x000e6e0000002100 */
[----:B------:R-:W0:Y:S08]  /*0040*/  S2UR UR5, SR_CTAID.Y ;  /* 0x00000000000579c3 */ /* 0x000e300000002600 */
[----:B------:R-:W0:Y:S08]  /*0050*/  LDC R0, c[0x0][0x364] ;  /* 0x0000d900ff007b82 */ /* 0x000e300000000800 */
[----:B------:R-:W1:Y:S08]  /*0060*/  S2UR UR4, SR_CTAID.X ;  /* 0x00000000000479c3 */ /* 0x000e700000002500 */
[----:B------:R-:W2:Y:S01]  /*0070*/  LDC.64 R6, c[0x0][0x380] ;  /* 0x0000e000ff067b82 */ /* 0x000ea20000000a00 */
[----:B0-----:R-:W-:-:S02]  /*0080*/  IMAD R0, R0, UR5, R5 ;  /* 0x0000000500007c24 */ /* 0x001fc4000f8e0205 */
[----:B-1----:R-:W-:-:S03]  /*0090*/  IMAD R3, R3, UR4, R2 ;  /* 0x0000000403037c24 */ /* 0x002fc6000f8e0202 */
[----:B--2---:R-:W-:-:S04]  /*00a0*/  ISETP.GE.AND P0, PT, R0, R7, PT ;  /* 0x000000070000720c */ /* 0x004fc80003f06270 */
[----:B------:R-:W-:-:S13]  /*00b0*/  ISETP.GE.OR P0, PT, R3, R6, P0 ;  /* 0x000000060300720c */ /* 0x000fda0000706670 */
[----:B------:R-:W-:Y:S05]  /*00c0*/  @P0 EXIT ;  /* 0x000000000000094d */ /* 0x000fea0003800000 */
[----:B------:R-:W0:Y:S01]  /*00d0*/  LDCU UR5, c[0x0][0x388] ;  /* 0x00007100ff0577ac */ /* 0x000e220008000800 */
[----:B------:R-:W-:Y:S01]  /*00e0*/  CS2R R20, SRZ ;  /* 0x0000000000147805 */ /* 0x000fe2000001ff00 */
[----:B------:R-:W1:Y:S01]  /*00f0*/  LDCU.64 UR10, c[0x0][0x358] ;  /* 0x00006b00ff0a77ac */ /* 0x000e620008000a00 */
[----:B0-----:R-:W-:-:S09]  /*0100*/  UISETP.GE.AND UP0, UPT, UR5, 0x1, UPT ;  /* 0x000000010500788c */ /* 0x001fd2000bf06270 */
[----:B-1----:R-:W-:Y:S05]  /*0110*/  BRA.U !UP0, `(.L_x_8) ;  /* 0x0000000908887547 */ /* 0x002fea000b800000 */
[----:B------:R-:W0:Y:S01]  /*0120*/  LDCU UR4, c[0x0][0x38c] ;  /* 0x00007180ff0477ac */ /* 0x000e220008000800 */
[----:B------:R-:W-:Y:S02]  /*0130*/  IADD3 R5, PT, PT, R6, -0x1, RZ ;  /* 0xffffffff06057810 */ /* 0x000fe40007ffe0ff */
[----:B------:R-:W-:Y:S02]  /*0140*/  CS2R R20, SRZ ;  /* 0x0000000000147805 */ /* 0x000fe4000001ff00 */
[----:B------:R-:W-:Y:S01]  /*0150*/  IADD3 R4, PT, PT, R7, -0x1, RZ ;  /* 0xffffffff07047810 */ /* 0x000fe20007ffe0ff */
[----:B------:R-:W-:Y:S02]  /*0160*/  USHF.R.U32.HI UR6, URZ, 0x1, UR5 ;  /* 0x00000001ff067899 */ /* 0x000fe40008011605 */
[----:B------:R-:W-:Y:S02]  /*0170*/  ULOP3.LUT UR7, UR5, 0x7, URZ, 0xc0, !UPT ;  /* 0x0000000705077892 */ /* 0x000fe4000f8ec0ff */
[----:B------:R-:W-:-:S02]  /*0180*/  ULOP3.LUT UR8, UR5, 0x3, URZ, 0xc0, !UPT ;  /* 0x0000000305087892 */ /* 0x000fc4000f8ec0ff */
[----:B------:R-:W-:Y:S01]  /*0190*/  IADD3 R6, PT, PT, R3, -UR6, RZ ;  /* 0x8000000603067c10 */ /* 0x000fe2000fffe0ff */
[----:B------:R-:W-:Y:S02]  /*01a0*/  ULOP3.LUT UR5, UR5, 0x7ffffff8, URZ, 0xc0, !UPT ;  /* 0x7ffffff805057892 */ /* 0x000fe4000f8ec0ff */
[----:B0-----:R-:W-:-:S06]  /*01b0*/  USHF.R.S32.HI UR4, URZ, 0x1, UR4 ;  /* 0x00000001ff047899 */ /* 0x001fcc0008011404 */
[----:B------:R-:W-:Y:S01]  /*01c0*/  VIADD R7, R0, -UR4 ;  /* 0x8000000400077c36 */ /* 0x000fe20008000000 */
[----:B------:R-:W-:-:S06]  /*01d0*/  UMOV UR4, URZ ;  /* 0x000000ff00047c82 */ /* 0x000fcc0008000000 */
.L_x_14:
[----:B------:R-:W0:Y:S01]  /*01e0*/  LDCU UR12, c[0x0][0x388] ;  /* 0x00007100ff0c77ac */ /* 0x000e220008000800 */
[----:B------:R-:W-:Y:S01]  /*01f0*/  VIADDMNMX.RELU R24, R7, UR4, R4, PT ;  /* 0x0000000407187c46 */ /* 0x000fe2000b801104 */
[----:B------:R-:W-:Y:S01]  /*0200*/  HFMA2 R25, -RZ, RZ, 0, 0 ;  /* 0x00000000ff197431 */ /* 0x000fe200000001ff */
[----:B0-----:R-:W-:Y:S02]  /*0210*/  UISETP.GE.U32.AND UP1, UPT, UR12, 0x8, UPT ;  /* 0x000000080c00788c */ /* 0x001fe4000bf26070 */
[----:B------:R-:W-:Y:S02]  /*0220*/  UIMAD UR9, UR4, UR12, URZ ;  /* 0x0000000c040972a4 */ /* 0x000fe4000f8e02ff */
[----:B------:R-:W-:-:S04]  /*0230*/  UIADD3 UR4, UPT, UPT, UR4, 0x1, URZ ;  /* 0x0000000104047890 */ /* 0x000fc8000fffe0ff */
[----:B------:R-:W-:Y:S01]  /*0240*/  UISETP.NE.AND UP0, UPT, UR4, UR12, UPT ;  /* 0x0000000c0400728c */ /* 0x000fe2000bf05270 */
[----:B------:R-:W-:Y:S10]  /*0250*/  BRA.U !UP1, `(.L_x_9) ;  /* 0x0000000109ec7547 */ /* 0x000ff4000b800000 */
[----:B------:R-:W-:Y:S01]  /*0260*/  MOV R2, RZ ;  /* 0x000000ff00027202 */ /* 0x000fe20000000f00 */
[----:B------:R-:W0:Y:S06]  /*0270*/  LDCU UR6, c[0x0][0x380] ;  /* 0x00007000ff0677ac */ /* 0x000e2c0008000800 */
.L_x_10:
[----:B------:R-:W1:Y:S01]  /*0280*/  LDC.64 R10, c[0x0][0x398] ;  /* 0x0000e600ff0a7b82 */ /* 0x000e620000000a00 */
[----:B------:R-:W-:Y:S01]  /*0290*/  IADD3 R26, PT, PT, R6, R2, RZ ;  /* 0x00000002061a7210 */ /* 0x000fe20007ffe0ff */
[----:B------:R-:W-:-:S03]  /*02a0*/  VIADD R15, R2, UR9 ;  /* 0x00000009020f7c36 */ /* 0x000fc60008000000 */
[----:B------:R-:W-:-:S03]  /*02b0*/  VIMNMX.RELU R13, PT, PT, R5, R26, PT ;  /* 0x0000001a050d7248 */ /* 0x000fc60003fe1100 */
[----:B------:R-:W2:Y:S02]  /*02c0*/  LDC.64 R8, c[0x0][0x390] ;  /* 0x0000e400ff087b82 */ /* 0x000ea40000000a00 */
[----:B0-----:R-:W-:Y:S02]  /*02d0*/  IMAD R13, R24, UR6, R13 ;  /* 0x00000006180d7c24 */ /* 0x001fe4000f8e020d */
[----:B-1----:R-:W-:-:S05]  /*02e0*/  IMAD.WIDE.U32 R10, R15, 0x8, R10 ;  /* 0x000000080f0a7825 */ /* 0x002fca00078e000a */
[----:B------:R-:W3:Y:S01]  /*02f0*/  LDG.E.64 R22, desc[UR10][R10.64] ;  /* 0x0000000a0a167981 */ /* 0x000ee2000c1e1b00 */
[----:B--2---:R-:W-:Y:S01]  /*0300*/  IMAD.WIDE R28, R13, 0x8, R8 ;  /* 0x000000080d1c7825 */ /* 0x004fe200078e0208 */
[----:B------:R-:W-:Y:S02]  /*0310*/  VIADDMNMX.RELU R15, R26, 0x1, R5, PT ;  /* 0x000000011a0f7846 */ /* 0x000fe40003801105 */
[----:B------:R-:W2:Y:S04]  /*0320*/  LDG.E.64 R16, desc[UR10][R10.64+0x8] ;  /* 0x0000080a0a107981 */ /* 0x000ea8000c1e1b00 */
[----:B------:R-:W3:Y:S01]  /*0330*/  LDG.E.64 R12, desc[UR10][R28.64] ;  /* 0x0000000a1c0c7981 */ /* 0x000ee2000c1e1b00 */
[----:B------:R-:W-:-:S04]  /*0340*/  IMAD R15, R24, UR6, R15 ;  /* 0x00000006180f7c24 */ /* 0x000fc8000f8e020f */
[----:B------:R-:W-:Y:S01]  /*0350*/  IMAD.WIDE R18, R15, 0x8, R8 ;  /* 0x000000080f127825 */ /* 0x000fe200078e0208 */
[----:B------:R-:W-:-:S05]  /*0360*/  VIADDMNMX.RELU R15, R26, 0x2, R5, PT ;  /* 0x000000021a0f7846 */ /* 0x000fca0003801105 */
[----:B------:R-:W2:Y:S01]  /*0370*/  LDG.E.64 R18, desc[UR10][R18.64] ;  /* 0x0000000a12127981 */ /* 0x000ea2000c1e1b00 */
[----:B------:R-:W-:-:S04]  /*0380*/  IMAD R15, R24, UR6, R15 ;  /* 0x00000006180f7c24 */ /* 0x000fc8000f8e020f */
[----:B------:R-:W-:-:S06]  /*0390*/  IMAD.WIDE R14, R15, 0x8, R8 ;  /* 0x000000080f0e7825 */ /* 0x000fcc00078e0208 */
[----:B------:R-:W4:Y:S01]  /*03a0*/  LDG.E.64 R14, desc[UR10][R14.64] ;  /* 0x0000000a0e0e7981 */ /* 0x000f22000c1e1b00 */
[----:B---3--:R-:W-:-:S03]  /*03b0*/  DFMA R22, R12, R22, R20 ;  /* 0x000000160c16722b */ /* 0x008fc60000000014 */
[----:B------:R-:W4:Y:S01]  /*03c0*/  LDG.E.64 R12, desc[UR10][R10.64+0x10] ;  /* 0x0000100a0a0c7981 */ /* 0x000f22000c1e1b00 */
[----:B------:R-:W-:-:S05]  /*03d0*/  VIADDMNMX.RELU R21, R26, 0x3, R5, PT ;  /* 0x000000031a157846 */ /* 0x000fca0003801105 */
[----:B------:R-:W-:-:S04]  /*03e0*/  IMAD R21, R24, UR6, R21 ;  /* 0x0000000618157c24 */ /* 0x000fc8000f8e0215 */
[----:B------:R-:W-:Y:S01]  /*03f0*/  IMAD.WIDE R20, R21, 0x8, R8 ;  /* 0x0000000815147825 */ /* 0x000fe200078e0208 */
[----:B--2---:R-:W-:Y:S01]  /*0400*/  DFMA R16, R18, R16, R22 ;  /* 0x000000101210722b */ /* 0x004fe20000000016 */
[----:B------:R-:W-:Y:S01]  /*0410*/  VIADDMNMX.RELU R23, R26, 0x4, R5, PT ;  /* 0x000000041a177846 */ /* 0x000fe20003801105 */
[----:B------:R-:W2:Y:S04]  /*0420*/  LDG.E.64 R18, desc[UR10][R10.64+0x18] ;  /* 0x0000180a0a127981 */ /* 0x000ea8000c1e1b00 */
[----:B------:R-:W2:Y:S01]  /*0430*/  LDG.E.64 R20, desc[UR10][R20.64] ;  /* 0x0000000a14147981 */ /* 0x000ea2000c1e1b00 */
[----:B------:R-:W-:-:S04]  /*0440*/  IMAD R23, R24, UR6, R23 ;  /* 0x0000000618177c24 */ /* 0x000fc8000f8e0217 */
[----:B------:R-:W-:-:S06]  /*0450*/  IMAD.WIDE R22, R23, 0x8, R8 ;  /* 0x0000000817167825 */ /* 0x000fcc00078e0208 */
[----:B------:R-:W3:Y:S01]  /*0460*/  LDG.E.64 R22, desc[UR10][R22.64] ;  /* 0x0000000a16167981 */ /* 0x000ee2000c1e1b00 */
[----:B----4-:R-:W-:-:S03]  /*0470*/  DFMA R16, R14, R12, R16 ;  /* 0x0000000c0e10722b */ /* 0x010fc60000000010 */
[----:B------:R-:W3:Y:S01]  /*0480*/  LDG.E.64 R12, desc[UR10][R10.64+0x20] ;  /* 0x0000200a0a0c7981 */ /* 0x000ee2000c1e1b00 */
[C-C-:B------:R-:W-:Y:S02]  /*0490*/  VIADDMNMX.RELU R15, R26.reuse, 0x5, R5.reuse, PT ;  /* 0x000000051a0f7846 */ /* 0x140fe40003801105 */
[----:B------:R-:W-:-:S03]  /*04a0*/  VIADDMNMX.RELU R25, R26, 0x6, R5, PT ;  /* 0x000000061a197846 */ /* 0x000fc60003801105 */
[C---:B------:R-:W-:Y:S02]  /*04b0*/  IMAD R15, R24.reuse, UR6, R15 ;  /* 0x00000006180f7c24 */ /* 0x040fe4000f8e020f */
[----:B------:R-:W-:Y:S01]  /*04c0*/  IMAD R25, R24, UR6, R25 ;  /* 0x0000000618197c24 */ /* 0x000fe2000f8e0219 */
[----:B--2---:R-:W-:Y:S01]  /*04d0*/  DFMA R18, R20, R18, R16 ;  /* 0x000000121412722b */ /* 0x004fe20000000010 */
[----:B------:R-:W-:Y:S01]  /*04e0*/  IMAD.WIDE R16, R15, 0x8, R8 ;  /* 0x000000080f107825 */ /* 0x000fe200078e0208 */
[----:B------:R-:W-:Y:S01]  /*04f0*/  VIADDMNMX.RELU R21, R26, 0x7, R5, PT ;  /* 0x000000071a157846 */ /* 0x000fe20003801105 */
[----:B------:R-:W2:Y:S02]  /*0500*/  LDG.E.64 R14, desc[UR10][R10.64+0x28] ;  /* 0x0000280a0a0e7981 */ /* 0x000ea4000c1e1b00 */
[----:B------:R-:W-:Y:S02]  /*0510*/  IMAD.WIDE R26, R25, 0x8, R8 ;  /* 0x00000008191a7825 */ /* 0x000fe400078e0208 */
[----:B------:R-:W2:Y:S02]  /*0520*/  LDG.E.64 R16, desc[UR10][R16.64] ;  /* 0x0000000a10107981 */ /* 0x000ea4000c1e1b00 */
[----:B------:R-:W-:-:S02]  /*0530*/  IMAD R21, R24, UR6, R21 ;  /* 0x0000000618157c24 */ /* 0x000fc4000f8e0215 */
[----:B------:R-:W4:Y:S02]  /*0540*/  LDG.E.64 R26, desc[UR10][R26.64] ;  /* 0x0000000a1a1a7981 */ /* 0x000f24000c1e1b00 */
[----:B------:R-:W-:Y:S02]  /*0550*/  IMAD.WIDE R8, R21, 0x8, R8 ;  /* 0x0000000815087825 */ /* 0x000fe400078e0208 */
[----:B------:R-:W5:Y:S04]  /*0560*/  LDG.E.64 R20, desc[UR10][R10.64+0x38] ;  /* 0x0000380a0a147981 */ /* 0x000f68000c1e1b00 */
[----:B------:R-:W5:Y:S01]  /*0570*/  LDG.E.64 R8, desc[UR10][R8.64] ;  /* 0x0000000a08087981 */ /* 0x000f62000c1e1b00 */
[----:B---3--:R-:W-:-:S03]  /*0580*/  DFMA R18, R22, R12, R18 ;  /* 0x0000000c1612722b */ /* 0x008fc60000000012 */
[----:B------:R-:W4:Y:S01]  /*0590*/  LDG.E.64 R12, desc[UR10][R10.64+0x30] ;  /* 0x0000300a0a0c7981 */ /* 0x000f22000c1e1b00 */
[----:B------:R-:W-:-:S04]  /*05a0*/  IADD3 R2, PT, PT, R2, 0x8, RZ ;  /* 0x0000000802027810 */ /* 0x000fc80007ffe0ff */
[----:B------:R-:W-:Y:S01]  /*05b0*/  ISETP.NE.AND P0, PT, R2, UR5, PT ;  /* 0x0000000502007c0c */ /* 0x000fe2000bf05270 */
[----:B--2---:R-:W-:-:S08]  /*05c0*/  DFMA R14, R16, R14, R18 ;  /* 0x0000000e100e722b */ /* 0x004fd00000000012 */
[----:B----4-:R-:W-:-:S08]  /*05d0*/  DFMA R12, R26, R12, R14 ;  /* 0x0000000c1a0c722b */ /* 0x010fd0000000000e */
[----:B-----5:R-:W-:Y:S01]  /*05e0*/  DFMA R20, R8, R20, R12 ;  /* 0x000000140814722b */ /* 0x020fe2000000000c */
[----:B------:R-:W-:Y:S10]  /*05f0*/  @P0 BRA `(.L_x_10) ;  /* 0xfffffffc00200947 */ /* 0x000ff4000383ffff */
[----:B------:R-:W-:-:S07]  /*0600*/  MOV R25, UR5 ;  /* 0x0000000500197c02 */ /* 0x000fce0008000f00 */
.L_x_9:
[----:B------:R-:W-:-:S09]  /*0610*/  UISETP.NE.AND UP1, UPT, UR7, URZ, UPT ;  /* 0x000000ff0700728c */ /* 0x000fd2000bf25270 */
[----:B------:R-:W-:Y:S05]  /*0620*/  BRA.U !UP1, `(.L_x_11) ;  /* 0x0000000509407547 */ /* 0x000fea000b800000 */
[----:B------:R-:W-:Y:S02]  /*0630*/  UIADD3 UR6, UPT, UPT, UR7, -0x1, URZ ;  /* 0xffffffff07067890 */ /* 0x000fe4000fffe0ff */
[----:B------:R-:W-:Y:S02]  /*0640*/  UISETP.NE.AND UP2, UPT, UR8, URZ, UPT ;  /* 0x000000ff0800728c */ /* 0x000fe4000bf45270 */
[----:B------:R-:W-:-:S09]  /*0650*/  UISETP.GE.U32.AND UP1, UPT, UR6, 0x3, UPT ;  /* 0x000000030600788c */ /* 0x000fd2000bf26070 */
[----:B------:R-:W-:Y:S05]  /*0660*/  BRA.U !UP1, `(.L_x_12) ;  /* 0x0000000109907547 */ /* 0x000fea000b800000 */
[----:B------:R-:W0:Y:S01]  /*0670*/  LDC.64 R10, c[0x0][0x398] ;  /* 0x0000e600ff0a7b82 */ /* 0x000e220000000a00 */
[----:B------:R-:W1:Y:S01]  /*0680*/  LDCU UR6, c[0x0][0x380] ;  /* 0x00007000ff0677ac */ /* 0x000e620008000800 */
[----:B------:R-:W-:Y:S01]  /*0690*/  IADD3 R2, PT, PT, R6, R25, RZ ;  /* 0x0000001906027210 */ /* 0x000fe20007ffe0ff */
[----:B------:R-:W-:-:S03]  /*06a0*/  VIADD R15, R25, UR9 ;  /* 0x00000009190f7c36 */ /* 0x000fc60008000000 */
[----:B------:R-:W-:Y:S02]  /*06b0*/  VIMNMX.RELU R13, PT, PT, R5, R2, PT ;  /* 0x00000002050d7248 */ /* 0x000fe40003fe1100 */
[----:B------:R-:W2:Y:S03]  /*06c0*/  LDC.64 R8, c[0x0][0x390] ;  /* 0x0000e400ff087b82 */ /* 0x000ea60000000a00 */
[----:B-1----:R-:W-:Y:S02]  /*06d0*/  IMAD R13, R24, UR6, R13 ;  /* 0x00000006180d7c24 */ /* 0x002fe4000f8e020d */
[----:B0-----:R-:W-:-:S06]  /*06e0*/  IMAD.WIDE.U32 R10, R15, 0x8, R10 ;  /* 0x000000080f0a7825 */ /* 0x001fcc00078e000a */
[----:B------:R-:W3:Y:S01]  /*06f0*/  LDG.E.64 R10, desc[UR10][R10.64] ;  /* 0x0000000a0a0a7981 */ /* 0x000ee2000c1e1b00 */
[----:B--2---:R-:W-:Y:S02]  /*0700*/  IMAD.WIDE R22, R13, 0x8, R8 ;  /* 0x000000080d167825 */ /* 0x004fe400078e0208 */
[----:B------:R-:W0:Y:S04]  /*0710*/  LDC.64 R12, c[0x0][0x398] ;  /* 0x0000e600ff0c7b82 */ /* 0x000e280000000a00 */
[----:B------:R-:W3:Y:S01]  /*0720*/  LDG.E.64 R22, desc[UR10][R22.64] ;  /* 0x0000000a16167981 */ /* 0x000ee2000c1e1b00 */
[----:B------:R-:W-:Y:S02]  /*0730*/  IADD3 R14, P0, PT, R25, UR9, RZ ;  /* 0x00000009190e7c10 */ /* 0x000fe4000ff1e0ff */
[----:B------:R-:W-:-:S02]  /*0740*/  VIADDMNMX.RELU R15, R2, 0x1, R5, PT ;  /* 0x00000001020f7846 */ /* 0x000fc40003801105 */
[----:B------:R-:W-:-:S03]  /*0750*/  IADD3.X R16, PT, PT, RZ, RZ, RZ, P0, !PT ;  /* 0x000000ffff107210 */ /* 0x000fc600007fe4ff */
[----:B------:R-:W-:Y:S01]  /*0760*/  IMAD R15, R24, UR6, R15 ;  /* 0x00000006180f7c24 */ /* 0x000fe2000f8e020f */
[----:B------:R-:W-:Y:S02]  /*0770*/  VIADDMNMX.RELU R17, R2, 0x2, R5, PT ;  /* 0x0000000202117846 */ /* 0x000fe40003801105 */
[----:B0-----:R-:W-:-:S04]  /*0780*/  LEA R12, P0, R14, R12, 0x3 ;  /* 0x0000000c0e0c7211 */ /* 0x001fc800078018ff */
[----:B------:R-:W-:Y:S01]  /*0790*/  LEA.HI.X R13, R14, R13, R16, 0x3, P0 ;  /* 0x0000000d0e0d7211 */ /* 0x000fe200000f1c10 */
[----:B------:R-:W-:Y:S01]  /*07a0*/  IMAD.WIDE R14, R15, 0x8, R8 ;  /* 0x000000080f0e7825 */ /* 0x000fe200078e0208 */
[----:B------:R-:W-:-:S03]  /*07b0*/  VIADDMNMX.RELU R27, R2, 0x3, R5, PT ;  /* 0x00000003021b7846 */ /* 0x000fc60003801105 */
[C---:B------:R-:W-:Y:S02]  /*07c0*/  IMAD R19, R24.reuse, UR6, R17 ;  /* 0x0000000618137c24 */ /* 0x040fe4000f8e0211 */
[----:B------:R-:W2:Y:S02]  /*07d0*/  LDG.E.64 R14, desc[UR10][R14.64] ;  /* 0x0000000a0e0e7981 */ /* 0x000ea4000c1e1b00 */
[----:B------:R-:W-:Y:S02]  /*07e0*/  IMAD.WIDE R18, R19, 0x8, R8 ;  /* 0x0000000813127825 */ /* 0x000fe400078e0208 */
[----:B------:R-:W2:Y:S02]  /*07f0*/  LDG.E.64 R16, desc[UR10][R12.64+0x8] ;  /* 0x0000080a0c107981 */ /* 0x000ea4000c1e1b00 */
[----:B------:R-:W-:Y:S02]  /*0800*/  IMAD R27, R24, UR6, R27 ;  /* 0x00000006181b7c24 */ /* 0x000fe4000f8e021b */
[----:B------:R-:W4:Y:S02]  /*0810*/  LDG.E.64 R18, desc[UR10][R18.64] ;  /* 0x0000000a12127981 */ /* 0x000f24000c1e1b00 */
[----:B------:R-:W-:-:S06]  /*0820*/  IMAD.WIDE R8, R27, 0x8, R8 ;  /* 0x000000081b087825 */ /* 0x000fcc00078e0208 */
[----:B------:R-:W5:Y:S01]  /*0830*/  LDG.E.64 R8, desc[UR10][R8.64] ;  /* 0x0000000a08087981 */ /* 0x000f62000c1e1b00 */
[----:B---3--:R-:W-:-:S03]  /*0840*/  DFMA R10, R22, R10, R20 ;  /* 0x0000000a160a722b */ /* 0x008fc60000000014 */
[----:B------:R-:W4:Y:S04]  /*0850*/  LDG.E.64 R20, desc[UR10][R12.64+0x10] ;  /* 0x0000100a0c147981 */ /* 0x000f28000c1e1b00 */
[----:B------:R-:W5:Y:S01]  /*0860*/  LDG.E.64 R22, desc[UR10][R12.64+0x18] ;  /* 0x0000180a0c167981 */ /* 0x000f62000c1e1b00 */
[----:B------:R-:W-:Y:S01]  /*0870*/  IADD3 R25, PT, PT, R25, 0x4, RZ ;  /* 0x0000000419197810 */ /* 0x000fe20007ffe0ff */
[----:B--2---:R-:W-:-:S08]  /*0880*/  DFMA R10, R14, R16, R10 ;  /* 0x000000100e0a722b */ /* 0x004fd0000000000a */
[----:B----4-:R-:W-:-:S08]  /*0890*/  DFMA R20, R18, R20, R10 ;  /* 0x000000141214722b */ /* 0x010fd0000000000a */
[----:B-----5:R-:W-:-:S11]  /*08a0*/  DFMA R20, R8, R22, R20 ;  /* 0x000000160814722b */ /* 0x020fd60000000014 */
.L_x_12:
[----:B------:R-:W-:Y:S05]  /*08b0*/  BRA.U !UP2, `(.L_x_11) ;  /* 0x000000010a9c7547 */ /* 0x000fea000b800000 */
[----:B------:R-:W-:Y:S02]  /*08c0*/  UISETP.NE.AND UP1, UPT, UR8, 0x1, UPT ;  /* 0x000000010800788c */ /* 0x000fe4000bf25270 */
[----:B------:R-:W-:-:S07]  /*08d0*/  ULOP3.LUT UP2, URZ, UR12, 0x1, URZ, 0xc0, !UPT ;  /* 0x000000010cff7892 */ /* 0x000fce000f84c0ff */
[----:B------:R-:W-:Y:S05]  /*08e0*/  BRA.U !UP1, `(.L_x_13) ;  /* 0x0000000109607547 */ /* 0x000fea000b800000 */
[----:B------:R-:W0:Y:S01]  /*08f0*/  LDC.64 R10, c[0x0][0x398] ;  /* 0x0000e600ff0a7b82 */ /* 0x000e220000000a00 */
[----:B------:R-:W1:Y:S01]  /*0900*/  LDCU UR6, c[0x0][0x380] ;  /* 0x00007000ff0677ac */ /* 0x000e620008000800 */
[----:B------:R-:W-:Y:S01]  /*0910*/  IADD3 R14, PT, PT, R6, R25, RZ ;  /* 0x00000019060e7210 */ /* 0x000fe20007ffe0ff */
[C---:B------:R-:W-:Y:S01]  /*0920*/  VIADD R17, R25.reuse, UR9 ;  /* 0x0000000919117c36 */ /* 0x040fe20008000000 */
[----:B------:R-:W-:Y:S02]  /*0930*/  IADD3 R2, P0, PT, R25, UR9, RZ ;  /* 0x0000000919027c10 */ /* 0x000fe4000ff1e0ff */
[----:B------:R-:W-:Y:S02]  /*0940*/  VIMNMX.RELU R15, PT, PT, R5, R14, PT ;  /* 0x0000000e050f7248 */ /* 0x000fe40003fe1100 */
[----:B------:R-:W2:Y:S01]  /*0950*/  LDC.64 R12, c[0x0][0x390] ;  /* 0x0000e400ff0c7b82 */ /* 0x000ea20000000a00 */
[----:B------:R-:W-:Y:S02]  /*0960*/  VIADDMNMX.RELU R19, R14, 0x1, R5, PT ;  /* 0x000000010e137846 */ /* 0x000fe40003801105 */
[----:B------:R-:W-:-:S05]  /*0970*/  IADD3.X R16, PT, PT, RZ, RZ, RZ, P0, !PT ;  /* 0x000000ffff107210 */ /* 0x000fca00007fe4ff */
[----:B------:R-:W3:Y:S01]  /*0980*/  LDC.64 R8, c[0x0][0x398] ;  /* 0x0000e600ff087b82 */ /* 0x000ee20000000a00 */
[C---:B-1----:R-:W-:Y:S02]  /*0990*/  IMAD R15, R24.reuse, UR6, R15 ;  /* 0x00000006180f7c24 */ /* 0x042fe4000f8e020f */
[----:B------:R-:W-:Y:S02]  /*09a0*/  IMAD R19, R24, UR6, R19 ;  /* 0x0000000618137c24 */ /* 0x000fe4000f8e0213 */
[----:B0-----:R-:W-:-:S06]  /*09b0*/  IMAD.WIDE.U32 R10, R17, 0x8, R10 ;  /* 0x00000008110a7825 */ /* 0x001fcc00078e000a */
[----:B------:R-:W4:Y:S01]  /*09c0*/  LDG.E.64 R10, desc[UR10][R10.64] ;  /* 0x0000000a0a0a7981 */ /* 0x000f22000c1e1b00 */
[----:B--2---:R-:W-:-:S04]  /*09d0*/  IMAD.WIDE R14, R15, 0x8, R12 ;  /* 0x000000080f0e7825 */ /* 0x004fc800078e020c */
[----:B------:R-:W-:Y:S02]  /*09e0*/  IMAD.WIDE R12, R19, 0x8, R12 ;  /* 0x00000008130c7825 */ /* 0x000fe400078e020c */
[----:B------:R-:W4:Y:S01]  /*09f0*/  LDG.E.64 R14, desc[UR10][R14.64] ;  /* 0x0000000a0e0e7981 */ /* 0x000f22000c1e1b00 */
[----:B---3--:R-:W-:-:S03]  /*0a00*/  LEA R8, P0, R2, R8, 0x3 ;  /* 0x0000000802087211 */ /* 0x008fc600078018ff */
[----:B------:R-:W2:Y:S01]  /*0a10*/  LDG.E.64 R12, desc[UR10][R12.64] ;  /* 0x0000000a0c0c7981 */ /* 0x000ea2000c1e1b00 */
[----:B------:R-:W-:-:S06]  /*0a20*/  LEA.HI.X R9, R2, R9, R16, 0x3, P0 ;  /* 0x0000000902097211 */ /* 0x000fcc00000f1c10 */
[----:B------:R-:W2:Y:S01]  /*0a30*/  LDG.E.64 R8, desc[UR10][R8.64+0x8] ;  /* 0x0000080a08087981 */ /* 0x000ea2000c1e1b00 */
[----:B------:R-:W-:Y:S01]  /*0a40*/  IADD3 R25, PT, PT, R25, 0x2, RZ ;  /* 0x0000000219197810 */ /* 0x000fe20007ffe0ff */
[----:B----4-:R-:W-:-:S08]  /*0a50*/  DFMA R20, R14, R10, R20 ;  /* 0x0000000a0e14722b */ /* 0x010fd00000000014 */
[----:B--2---:R-:W-:-:S11]  /*0a60*/  DFMA R20, R12, R8, R20 ;  /* 0x000000080c14722b */ /* 0x004fd60000000014 */
.L_x_13:
[----:B------:R-:W-:Y:S05]  /*0a70*/  BRA.U !UP2, `(.L_x_11) ;  /* 0x000000010a2c7547 */ /* 0x000fea000b800000 */
[----:B------:R-:W0:Y:S01]  /*0a80*/  LDC.64 R10, c[0x0][0x398] ;  /* 0x0000e600ff0a7b82 */ /* 0x000e220000000a00 */
[----:B------:R-:W1:Y:S01]  /*0a90*/  LDCU UR6, c[0x0][0x380] ;  /* 0x00007000ff0677ac */ /* 0x000e620008000800 */
[----:B------:R-:W-:Y:S02]  /*0aa0*/  VIADDMNMX.RELU R13, R6, R25, R5, PT ;  /* 0x00000019060d7246 */ /* 0x000fe40003801105 */
[----:B------:R-:W-:-:S04]  /*0ab0*/  IADD3 R25, PT, PT, R25, UR9, RZ ;  /* 0x0000000919197c10 */ /* 0x000fc8000fffe0ff */
[----:B------:R-:W2:Y:S01]  /*0ac0*/  LDC.64 R8, c[0x0][0x390] ;  /* 0x0000e400ff087b82 */ /* 0x000ea20000000a00 */
[----:B-1----:R-:W-:Y:S02]  /*0ad0*/  IMAD R13, R24, UR6, R13 ;  /* 0x00000006180d7c24 */ /* 0x002fe4000f8e020d */
[----:B0-----:R-:W-:-:S06]  /*0ae0*/  IMAD.WIDE.U32 R10, R25, 0x8, R10 ;  /* 0x00000008190a7825 */ /* 0x001fcc00078e000a */
[----:B------:R-:W3:Y:S01]  /*0af0*/  LDG.E.64 R10, desc[UR10][R10.64] ;  /* 0x0000000a0a0a7981 */ /* 0x000ee2000c1e1b00 */
[----:B--2---:R-:W-:-:S06]  /*0b00*/  IMAD.WIDE R8, R13, 0x8, R8 ;  /* 0x000000080d087825 */ /* 0x004fcc00078e0208 */
[----:B------:R-:W3:Y:S02]  /*0b10*/  LDG.E.64 R8, desc[UR10][R8.64] ;  /* 0x0000000a08087981 */ /* 0x000ee4000c1e1b00 */
[----:B---3--:R-:W-:-:S11]  /*0b20*/  DFMA R20, R8, R10, R20 ;  /* 0x0000000a0814722b */ /* 0x008fd60000000014 */
.L_x_11:
[----:B------:R-:W-:Y:S05]  /*0b30*/  BRA.U UP0, `(.L_x_14) ;  /* 0xfffffff500a87547 */ /* 0x000fea000b83ffff */
.L_x_8:
[----:B------:R-:W0:Y:S01]  /*0b40*/  LDC.64 R4, c[0x0][0x3a0] ;  /* 0x0000e800ff047b82 */ /* 0x000e220000000a00 */
[----:B------:R-:W1:Y:S02]  /*0b50*/  LDCU UR4, c[0x0][0x380] ;  /* 0x00007000ff0477ac */ /* 0x000e640008000800 */
[----:B-1----:R-:W-:-:S04]  /*0b60*/  IMAD R3, R0, UR4, R3 ;  /* 0x0000000400037c24 */ /* 0x002fc8000f8e0203 */
[----:B0-----:R-:W-:-:S05]  /*0b70*/  IMAD.WIDE R2, R3, 0x8, R4 ;  /* 0x0000000803027825 */ /* 0x001fca00078e0204 */
[----:B------:R-:W-:Y:S01]  /*0b80*/  STG.E.64 desc[UR10][R2.64], R20 ;  /* 0x0000001402007986 */ /* 0x000fe2000c101b0a */
[----:B------:R-:W-:Y:S05]  /*0b90*/  EXIT ;  /* 0x000000000000794d */ /* 0x000fea0003800000 */
.L_x_15:
        /* <DEDUP_REMOVED lines=14> */
.L_x_56:


//--------------------- .text.matrixConvEmptyBorder --------------------------
	.section	.text.matrixConvEmptyBorder,"ax",@progbits
	.align	128
        .global         matrixConvEmptyBorder
        .type           matrixConvEmptyBorder,@function
        .size           matrixConvEmptyBorder,(.L_x_57 - matrixConvEmptyBorder)
        .other          matrixConvEmptyBorder,@"STO_CUDA_ENTRY STV_DEFAULT"
matrixConvEmptyBorder:
.text.matrixConvEmptyBorder:
        /* <DEDUP_REMOVED lines=28> */
.L_x_23:
[----:B------:R-:W0:Y:S01]  /*01c0*/  LDCU UR5, c[0x0][0x384] ;  /* 0x00007080ff0577ac */ /* 0x000e220008000800 */
[----:B------:R-:W-:Y:S01]  /*01d0*/  VIADD R5, R4, UR4 ;  /* 0x0000000404057c36 */ /* 0x000fe20008000000 */
[----:B------:R-:W-:Y:S04]  /*01e0*/  BSSY.RECONVERGENT B0, `(.L_x_17) ;  /* 0x00000a2000007945 */ /* 0x000fe80003800200 */
[----:B0-----:R-:W-:-:S04]  /*01f0*/  ISETP.GE.AND P0, PT, R5, UR5, PT ;  /* 0x0000000505007c0c */ /* 0x001fc8000bf06270 */
[----:B------:R-:W-:-:S13]  /*0200*/  ISETP.LT.OR P0, PT, R5, RZ, P0 ;  /* 0x000000ff0500720c */ /* 0x000fda0000701670 */
[----:B------:R-:W-:Y:S05]  /*0210*/  @P0 BRA `(.L_x_18) ;  /* 0x0000000800780947 */ /* 0x000fea0003800000 */
[----:B------:R-:W0:Y:S01]  /*0220*/  LDC R24, c[0x0][0x388] ;  /* 0x0000e200ff187b82 */ /* 0x000e220000000800 */
[----:B------:R-:W-:Y:S01]  /*0230*/  IMAD.MOV.U32 R25, RZ, RZ, RZ ;  /* 0x000000ffff197224 */ /* 0x000fe200078e00ff */
[C---:B0-----:R-:W-:Y:S01]  /*0240*/  ISETP.GE.U32.AND P0, PT, R24.reuse, 0x8, PT ;  /* 0x000000081800780c */ /* 0x041fe20003f06070 */
[----:B------:R-:W-:-:S12]  /*0250*/  IMAD R24, R24, UR4, RZ ;  /* 0x0000000418187c24 */ /* 0x000fd8000f8e02ff */
[----:B------:R-:W-:Y:S05]  /*0260*/  @!P0 BRA `(.L_x_19) ;  /* 0x0000000400048947 */ /* 0x000fea0003800000 */
[----:B------:R-:W0:Y:S01]  /*0270*/  LDCU UR9, c[0x0][0x380] ;  /* 0x00007000ff0977ac */ /* 0x000e220008000800 */
[----:B------:R-:W-:-:S05]  /*0280*/  UMOV UR5, URZ ;  /* 0x000000ff00057c82 */ /* 0x000fca0008000000 */
.L_x_20:
[----:B------:R-:W-:Y:S01]  /*0290*/  VIADD R26, R2, UR5 ;  /* 0x00000005021a7c36 */ /* 0x000fe20008000000 */
[----:B------:R-:W1:Y:S03]  /*02a0*/  LDC.64 R10, c[0x0][0x390] ;  /* 0x0000e400ff0a7b82 */ /* 0x000e660000000a00 */
[----:B0-----:R-:W-:Y:S01]  /*02b0*/  IMAD R9, R5, UR9, R26 ;  /* 0x0000000905097c24 */ /* 0x001fe2000f8e021a */
[----:B------:R-:W-:-:S04]  /*02c0*/  ISETP.GE.AND P3, PT, R26, UR9, PT ;  /* 0x000000091a007c0c */ /* 0x000fc8000bf66270 */
[----:B------:R-:W-:-:S13]  /*02d0*/  ISETP.LT.OR P3, PT, R26, RZ, P3 ;  /* 0x000000ff1a00720c */ /* 0x000fda0001f61670 */
[----:B------:R-:W0:Y:S01]  /*02e0*/  @!P3 LDC.64 R12, c[0x0][0x398] ;  /* 0x0000e600ff0cbb82 */ /* 0x000e220000000a00 */
[----:B------:R-:W-:Y:S02]  /*02f0*/  @!P3 VIADD R15, R24, UR5 ;  /* 0x00000005180fbc36 */ /* 0x000fe40008000000 */
[----:B-1----:R-:W-:-:S05]  /*0300*/  IMAD.WIDE R10, R9, 0x8, R10 ;  /* 0x00000008090a7825 */ /* 0x002fca00078e020a */
[----:B------:R-:W2:Y:S01]  /*0310*/  @!P3 LDG.E.64 R16, desc[UR10][R10.64] ;  /* 0x0000000a0a10b981 */ /* 0x000ea2000c1e1b00 */
[----:B------:R-:W1:Y:S01]  /*0320*/  LDC.64 R8, c[0x0][0x398] ;  /* 0x0000e600ff087b82 */ /* 0x000e620000000a00 */
[----:B0-----:R-:W-:-:S06]  /*0330*/  @!P3 IMAD.WIDE.U32 R12, R15, 0x8, R12 ;  /* 0x000000080f0cb825 */ /* 0x001fcc00078e000c */
[----:B------:R-:W2:Y:S01]  /*0340*/  @!P3 LDG.E.64 R12, desc[UR10][R12.64] ;  /* 0x0000000a0c0cb981 */ /* 0x000ea2000c1e1b00 */
[----:B------:R-:W-:Y:S01]  /*0350*/  VIADD R14, R26, 0x1 ;  /* 0x000000011a0e7836 */ /* 0x000fe20000000000 */
[----:B------:R-:W-:-:S04]  /*0360*/  IADD3 R15, P0, PT, R24, UR5, RZ ;  /* 0x00000005180f7c10 */ /* 0x000fc8000ff1e0ff */
[----:B------:R-:W-:-:S04]  /*0370*/  ISETP.GE.AND P2, PT, R14, UR9, PT ;  /* 0x000000090e007c0c */ /* 0x000fc8000bf46270 */
[----:B------:R-:W-:Y:S01]  /*0380*/  ISETP.LT.OR P2, PT, R14, RZ, P2 ;  /* 0x000000ff0e00720c */ /* 0x000fe20001741670 */
[----:B------:R-:W-:Y:S02]  /*0390*/  VIADD R14, R26, 0x2 ;  /* 0x000000021a0e7836 */ /* 0x000fe40000000000 */
[----:B------:R-:W-:Y:S01]  /*03a0*/  IMAD.X R18, RZ, RZ, RZ, P0 ;  /* 0x000000ffff127224 */ /* 0x000fe200000e06ff */
[C---:B-1----:R-:W-:Y:S02]  /*03b0*/  LEA R8, P0, R15.reuse, R8, 0x3 ;  /* 0x000000080f087211 */ /* 0x042fe400078018ff */
[----:B------:R-:W-:Y:S02]  /*03c0*/  ISETP.GE.AND P1, PT, R14, UR9, PT ;  /* 0x000000090e007c0c */ /* 0x000fe4000bf26270 */
[----:B------:R-:W-:Y:S01]  /*03d0*/  LEA.HI.X R9, R15, R9, R18, 0x3, P0 ;  /* 0x000000090f097211 */ /* 0x000fe200000f1c12 */
[----:B------:R-:W-:Y:S01]  /*03e0*/  VIADD R15, R26, 0x3 ;  /* 0x000000031a0f7836 */ /* 0x000fe20000000000 */
[----:B------:R-:W-:-:S03]  /*03f0*/  ISETP.LT.OR P1, PT, R14, RZ, P1 ;  /* 0x000000ff0e00720c */ /* 0x000fc60000f21670 */
[----:B------:R-:W3:Y:S01]  /*0400*/  @!P2 LDG.E.64 R20, desc[UR10][R10.64+0x8] ;  /* 0x0000080a0a14a981 */ /* 0x000ee2000c1e1b00 */
[----:B------:R-:W-:-:S03]  /*0410*/  ISETP.GE.AND P0, PT, R15, UR9, PT ;  /* 0x000000090f007c0c */ /* 0x000fc6000bf06270 */
[----:B------:R-:W3:Y:S01]  /*0420*/  @!P2 LDG.E.64 R22, desc[UR10][R8.64+0x8] ;  /* 0x0000080a0816a981 */ /* 0x000ee2000c1e1b00 */
[----:B------:R-:W-:-:S05]  /*0430*/  ISETP.LT.OR P0, PT, R15, RZ, P0 ;  /* 0x000000ff0f00720c */ /* 0x000fca0000701670 */
[----:B------:R-:W4:Y:S04]  /*0440*/  @!P1 LDG.E.64 R18, desc[UR10][R10.64+0x10] ;  /* 0x0000100a0a129981 */ /* 0x000f28000c1e1b00 */
[----:B------:R-:W4:Y:S01]  /*0450*/  @!P1 LDG.E.64 R14, desc[UR10][R8.64+0x10] ;  /* 0x0000100a080e9981 */ /* 0x000f22000c1e1b00 */
[----:B------:R-:W-:Y:S01]  /*0460*/  VIADD R25, R26, 0x4 ;  /* 0x000000041a197836 */ /* 0x000fe20000000000 */
[----:B--2---:R-:W-:Y:S02]  /*0470*/  @!P3 DFMA R6, R16, R12, R6 ;  /* 0x0000000c1006b22b */ /* 0x004fe40000000006 */
[----:B------:R-:W2:Y:S04]  /*0480*/  @!P0 LDG.E.64 R16, desc[UR10][R10.64+0x18] ;  /* 0x0000180a0a108981 */ /* 0x000ea8000c1e1b00 */
[----:B------:R-:W2:Y:S01]  /*0490*/  @!P0 LDG.E.64 R12, desc[UR10][R8.64+0x18] ;  /* 0x0000180a080c8981 */ /* 0x000ea2000c1e1b00 */
[----:B------:R-:W-:-:S04]  /*04a0*/  ISETP.GE.AND P3, PT, R25, UR9, PT ;  /* 0x0000000919007c0c */ /* 0x000fc8000bf66270 */
[----:B------:R-:W-:Y:S01]  /*04b0*/  ISETP.LT.OR P3, PT, R25, RZ, P3 ;  /* 0x000000ff1900720c */ /* 0x000fe20001f61670 */
[----:B------:R-:W-:-:S05]  /*04c0*/  VIADD R25, R26, 0x5 ;  /* 0x000000051a197836 */ /* 0x000fca0000000000 */
[----:B------:R-:W-:-:S04]  /*04d0*/  ISETP.GE.AND P4, PT, R25, UR9, PT ;  /* 0x0000000919007c0c */ /* 0x000fc8000bf86270 */
[----:B------:R-:W-:Y:S01]  /*04e0*/  ISETP.LT.OR P4, PT, R25, RZ, P4 ;  /* 0x000000ff1900720c */ /* 0x000fe20002781670 */
[----:B------:R-:W-:Y:S01]  /*04f0*/  VIADD R25, R26, 0x6 ;  /* 0x000000061a197836 */ /* 0x000fe20000000000 */
[----:B---3--:R-:W-:-:S04]  /*0500*/  @!P2 DFMA R6, R20, R22, R6 ;  /* 0x000000161406a22b */ /* 0x008fc80000000006 */
[----:B------:R-:W-:Y:S01]  /*0510*/  ISETP.GE.AND P5, PT, R25, UR9, PT ;  /* 0x0000000919007c0c */ /* 0x000fe2000bfa6270 */
[----:B------:R-:W3:Y:S01]  /*0520*/  @!P3 LDG.E.64 R20, desc[UR10][R10.64+0x20] ;  /* 0x0000200a0a14b981 */ /* 0x000ee2000c1e1b00 */
[----:B------:R-:W-:-:S03]  /*0530*/  VIADD R26, R26, 0x7 ;  /* 0x000000071a1a7836 */ /* 0x000fc60000000000 */
[----:B------:R-:W3:Y:S01]  /*0540*/  @!P3 LDG.E.64 R22, desc[UR10][R8.64+0x20] ;  /* 0x0000200a0816b981 */ /* 0x000ee2000c1e1b00 */
[----:B------:R-:W-:Y:S01]  /*0550*/  ISETP.LT.OR P2, PT, R25, RZ, P5 ;  /* 0x000000ff1900720c */ /* 0x000fe20002f41670 */
[----:B----4-:R-:W-:Y:S01]  /*0560*/  @!P1 DFMA R6, R18, R14, R6 ;  /* 0x0000000e1206922b */ /* 0x010fe20000000006 */
[C---:B------:R-:W-:Y:S01]  /*0570*/  ISETP.GE.AND P1, PT, R26.reuse, UR9, PT ;  /* 0x000000091a007c0c */ /* 0x040fe2000bf26270 */
[----:B------:R-:W4:Y:S04]  /*0580*/  @!P4 LDG.E.64 R18, desc[UR10][R10.64+0x28] ;  /* 0x0000280a0a12c981 */ /* 0x000f28000c1e1b00 */
[----:B------:R-:W4:Y:S01]  /*0590*/  @!P4 LDG.E.64 R14, desc[UR10][R8.64+0x28] ;  /* 0x0000280a080ec981 */ /* 0x000f22000c1e1b00 */
[----:B------:R-:W-:-:S13]  /*05a0*/  ISETP.LT.OR P1, PT, R26, RZ, P1 ;  /* 0x000000ff1a00720c */ /* 0x000fda0000f21670 */
[----:B------:R-:W5:Y:S04]  /*05b0*/  @!P1 LDG.E.64 R26, desc[UR10][R10.64+0x38] ;  /* 0x0000380a0a1a9981 */ /* 0x000f68000c1e1b00 */
[----:B------:R-:W5:Y:S01]  /*05c0*/  @!P1 LDG.E.64 R28, desc[UR10][R8.64+0x38] ;  /* 0x0000380a081c9981 */ /* 0x000f62000c1e1b00 */
[----:B--2---:R-:W-:-:S03]  /*05d0*/  @!P0 DFMA R6, R16, R12, R6 ;  /* 0x0000000c1006822b */ /* 0x004fc60000000006 */
[----:B------:R-:W2:Y:S04]  /*05e0*/  @!P2 LDG.E.64 R16, desc[UR10][R10.64+0x30] ;  /* 0x0000300a0a10a981 */ /* 0x000ea8000c1e1b00 */
[----:B------:R-:W2:Y:S01]  /*05f0*/  @!P2 LDG.E.64 R12, desc[UR10][R8.64+0x30] ;  /* 0x0000300a080ca981 */ /* 0x000ea2000c1e1b00 */
[----:B------:R-:W-:-:S04]  /*0600*/  UIADD3 UR5, UPT, UPT, UR5, 0x8, URZ ;  /* 0x0000000805057890 */ /* 0x000fc8000fffe0ff */
[----:B------:R-:W-:Y:S01]  /*0610*/  UISETP.NE.AND UP0, UPT, UR5, UR6, UPT ;  /* 0x000000060500728c */ /* 0x000fe2000bf05270 */
[----:B---3--:R-:W-:-:S08]  /*0620*/  @!P3 DFMA R6, R20, R22, R6 ;  /* 0x000000161406b22b */ /* 0x008fd00000000006 */
[----:B----4-:R-:W-:-:S08]  /*0630*/  @!P4 DFMA R6, R18, R14, R6 ;  /* 0x0000000e1206c22b */ /* 0x010fd00000000006 */
[----:B--2---:R-:W-:-:S08]  /*0640*/  @!P2 DFMA R6, R16, R12, R6 ;  /* 0x0000000c1006a22b */ /* 0x004fd00000000006 */
[----:B-----5:R-:W-:Y:S01]  /*0650*/  @!P1 DFMA R6, R26, R28, R6 ;  /* 0x0000001c1a06922b */ /* 0x020fe20000000006 */
[----:B------:R-:W-:Y:S10]  /*0660*/  BRA.U UP0, `(.L_x_20) ;  /* 0xfffffffd00087547 */ /* 0x000ff4000b83ffff */
[----:B------:R-:W-:-:S07]  /*0670*/  IMAD.U32 R25, RZ, RZ, UR6 ;  /* 0x00000006ff197e24 */ /* 0x000fce000f8e00ff */
.L_x_19:
[----:B------:R-:W-:-:S09]  /*0680*/  UISETP.NE.AND UP0, UPT, UR7, URZ, UPT ;  /* 0x000000ff0700728c */ /* 0x000fd2000bf05270 */
[----:B------:R-:W-:Y:S05]  /*0690*/  BRA.U !UP0, `(.L_x_18) ;  /* 0x0000000508587547 */ /* 0x000fea000b800000 */
[----:B------:R-:W-:Y:S02]  /*06a0*/  UIADD3 UR5, UPT, UPT, UR7, -0x1, URZ ;  /* 0xffffffff07057890 */ /* 0x000fe4000fffe0ff */
[----:B------:R-:W-:Y:S02]  /*06b0*/  UISETP.NE.AND UP1, UPT, UR8, URZ, UPT ;  /* 0x000000ff0800728c */ /* 0x000fe4000bf25270 */
[----:B------:R-:W-:-:S09]  /*06c0*/  UISETP.GE.U32.AND UP0, UPT, UR5, 0x3, UPT ;  /* 0x000000030500788c */ /* 0x000fd2000bf06070 */
[----:B------:R-:W-:Y:S05]  /*06d0*/  BRA.U !UP0, `(.L_x_21) ;  /* 0x0000000108947547 */ /* 0x000fea000b800000 */
[----:B------:R-:W0:Y:S01]  /*06e0*/  LDCU UR5, c[0x0][0x380] ;  /* 0x00007000ff0577ac */ /* 0x000e220008000800 */
[----:B------:R-:W-:Y:S01]  /*06f0*/  IMAD.IADD R14, R2, 0x1, R25 ;  /* 0x00000001020e7824 */ /* 0x000fe200078e0219 */
[----:B------:R-:W1:Y:S01]  /*0700*/  LDC.64 R10, c[0x0][0x390] ;  /* 0x0000e400ff0a7b82 */ /* 0x000e620000000a00 */
[----:B------:R-:W-:Y:S02]  /*0710*/  IADD3 R16, P2, PT, R24, R25, RZ ;  /* 0x0000001918107210 */ /* 0x000fe40007f5e0ff */
[C---:B------:R-:W-:Y:S02]  /*0720*/  VIADD R17, R14.reuse, 0x1 ;  /* 0x000000010e117836 */ /* 0x040fe40000000000 */
[----:B------:R-:W-:-:S03]  /*0730*/  VIADD R19, R14, 0x2 ;  /* 0x000000020e137836 */ /* 0x000fc60000000000 */
[----:B------:R-:W2:Y:S01]  /*0740*/  LDC.64 R8, c[0x0][0x398] ;  /* 0x0000e600ff087b82 */ /* 0x000ea20000000a00 */
[C---:B0-----:R-:W-:Y:S01]  /*0750*/  ISETP.GE.AND P0, PT, R14.reuse, UR5, PT ;  /* 0x000000050e007c0c */ /* 0x041fe2000bf06270 */
[----:B------:R-:W-:Y:S01]  /*0760*/  IMAD R15, R5, UR5, R14 ;  /* 0x00000005050f7c24 */ /* 0x000fe2000f8e020e */
[C---:B------:R-:W-:Y:S02]  /*0770*/  ISETP.GE.AND P1, PT, R17.reuse, UR5, PT ;  /* 0x0000000511007c0c */ /* 0x040fe4000bf26270 */
[----:B------:R-:W-:Y:S02]  /*0780*/  ISETP.LT.OR P0, PT, R14, RZ, P0 ;  /* 0x000000ff0e00720c */ /* 0x000fe40000701670 */
[----:B------:R-:W-:Y:S01]  /*0790*/  ISETP.LT.OR P1, PT, R17, RZ, P1 ;  /* 0x000000ff1100720c */ /* 0x000fe20000f21670 */
[----:B-1----:R-:W-:-:S04]  /*07a0*/  IMAD.WIDE R10, R15, 0x8, R10 ;  /* 0x000000080f0a7825 */ /* 0x002fc800078e020a */
[----:B------:R-:W-:Y:S01]  /*07b0*/  IMAD.X R15, RZ, RZ, RZ, P2 ;  /* 0x000000ffff0f7224 */ /* 0x000fe200010e06ff */
[----:B--2---:R-:W-:-:S05]  /*07c0*/  LEA R8, P2, R16, R8, 0x3 ;  /* 0x0000000810087211 */ /* 0x004fca00078418ff */
[----:B------:R-:W0:Y:S01]  /*07d0*/  @!P0 LDC.64 R12, c[0x0][0x398] ;  /* 0x0000e600ff0c8b82 */ /* 0x000e220000000a00 */
[----:B------:R-:W-:Y:S01]  /*07e0*/  @!P0 IMAD.IADD R17, R24, 0x1, R25 ;  /* 0x0000000118118824 */ /* 0x000fe200078e0219 */
[----:B------:R-:W2:Y:S01]  /*07f0*/  @!P0 LDG.E.64 R22, desc[UR10][R10.64] ;  /* 0x0000000a0a168981 */ /* 0x000ea2000c1e1b00 */
[----:B------:R-:W-:Y:S02]  /*0800*/  LEA.HI.X R9, R16, R9, R15, 0x3, P2 ;  /* 0x0000000910097211 */ /* 0x000fe400010f1c0f */
[C---:B------:R-:W-:Y:S01]  /*0810*/  ISETP.GE.AND P2, PT, R19.reuse, UR5, PT ;  /* 0x0000000513007c0c */ /* 0x040fe2000bf46270 */
[----:B------:R-:W-:Y:S02]  /*0820*/  VIADD R18, R14, 0x3 ;  /* 0x000000030e127836 */ /* 0x000fe40000000000 */
[----:B------:R-:W3:Y:S01]  /*0830*/  @!P1 LDG.E.64 R14, desc[UR10][R10.64+0x8] ;  /* 0x0000080a0a0e9981 */ /* 0x000ee2000c1e1b00 */
[----:B------:R-:W-:Y:S02]  /*0840*/  ISETP.LT.OR P2, PT, R19, RZ, P2 ;  /* 0x000000ff1300720c */ /* 0x000fe40001741670 */
[----:B------:R-:W-:Y:S01]  /*0850*/  ISETP.GE.AND P3, PT, R18, UR5, PT ;  /* 0x0000000512007c0c */ /* 0x000fe2000bf66270 */
[----:B0-----:R-:W-:-:S10]  /*0860*/  @!P0 IMAD.WIDE.U32 R12, R17, 0x8, R12 ;  /* 0x00000008110c8825 */ /* 0x001fd400078e000c */
[----:B------:R-:W4:Y:S01]  /*0870*/  @!P2 LDG.E.64 R20, desc[UR10][R8.64+0x10] ;  /* 0x0000100a0814a981 */ /* 0x000f22000c1e1b00 */
[----:B------:R-:W-:-:S03]  /*0880*/  ISETP.LT.OR P3, PT, R18, RZ, P3 ;  /* 0x000000ff1200720c */ /* 0x000fc60001f61670 */
[----:B------:R-:W3:Y:S04]  /*0890*/  @!P1 LDG.E.64 R16, desc[UR10][R8.64+0x8] ;  /* 0x0000080a08109981 */ /* 0x000ee8000c1e1b00 */
[----:B------:R-:W2:Y:S04]  /*08a0*/  @!P0 LDG.E.64 R12, desc[UR10][R12.64] ;  /* 0x0000000a0c0c8981 */ /* 0x000ea8000c1e1b00 */
[----:B------:R-:W4:Y:S04]  /*08b0*/  @!P2 LDG.E.64 R18, desc[UR10][R10.64+0x10] ;  /* 0x0000100a0a12a981 */ /* 0x000f28000c1e1b00 */
[----:B------:R-:W5:Y:S04]  /*08c0*/  @!P3 LDG.E.64 R26, desc[UR10][R10.64+0x18] ;  /* 0x0000180a0a1ab981 */ /* 0x000f68000c1e1b00 */
[----:B------:R-:W5:Y:S01]  /*08d0*/  @!P3 LDG.E.64 R28, desc[UR10][R8.64+0x18] ;  /* 0x0000180a081cb981 */ /* 0x000f62000c1e1b00 */
[----:B------:R-:W-:Y:S01]  /*08e0*/  VIADD R25, R25, 0x4 ;  /* 0x0000000419197836 */ /* 0x000fe20000000000 */
[----:B--2---:R-:W-:-:S08]  /*08f0*/  @!P0 DFMA R6, R22, R12, R6 ;  /* 0x0000000c1606822b */ /* 0x004fd00000000006 */
[----:B---3--:R-:W-:-:S08]  /*0900*/  @!P1 DFMA R6, R14, R16, R6 ;  /* 0x000000100e06922b */ /* 0x008fd00000000006 */
[----:B----4-:R-:W-:-:S08]  /*0910*/  @!P2 DFMA R6, R18, R20, R6 ;  /* 0x000000141206a22b */ /* 0x010fd00000000006 */
[----:B-----5:R-:W-:-:S11]  /*0920*/  @!P3 DFMA R6, R26, R28, R6 ;  /* 0x0000001c1a06b22b */ /* 0x020fd60000000006 */
.L_x_21:
[----:B------:R-:W-:Y:S05]  /*0930*/  BRA.U !UP1, `(.L_x_18) ;  /* 0x0000000109b07547 */ /* 0x000fea000b800000 */
[----:B------:R-:W0:Y:S01]  /*0940*/  LDCU UR5, c[0x0][0x388] ;  /* 0x00007100ff0577ac */ /* 0x000e220008000800 */
[----:B------:R-:W-:Y:S02]  /*0950*/  UISETP.NE.AND UP0, UPT, UR8, 0x1, UPT ;  /* 0x000000010800788c */ /* 0x000fe4000bf05270 */
[----:B0-----:R-:W-:-:S07]  /*0960*/  ULOP3.LUT UP1, URZ, UR5, 0x1, URZ, 0xc0, !UPT ;  /* 0x0000000105ff7892 */ /* 0x001fce000f82c0ff */
[----:B------:R-:W-:Y:S05]  /*0970*/  BRA.U !UP0, `(.L_x_22) ;  /* 0x0000000108647547 */ /* 0x000fea000b800000 */
[----:B------:R-:W0:Y:S01]  /*0980*/  LDCU UR5, c[0x0][0x380] ;  /* 0x00007000ff0577ac */ /* 0x000e220008000800 */
[----:B------:R-:W-:Y:S01]  /*0990*/  IMAD.IADD R14, R2, 0x1, R25 ;  /* 0x00000001020e7824 */ /* 0x000fe200078e0219 */
[----:B------:R-:W1:Y:S03]  /*09a0*/  LDC.64 R10, c[0x0][0x390] ;  /* 0x0000e400ff0a7b82 */ /* 0x000e660000000a00 */
[C---:B------:R-:W-:Y:S01]  /*09b0*/  VIADD R8, R14.reuse, 0x1 ;  /* 0x000000010e087836 */ /* 0x040fe20000000000 */
[----:B0-----:R-:W-:Y:S01]  /*09c0*/  ISETP.GE.AND P0, PT, R14, UR5, PT ;  /* 0x000000050e007c0c */ /* 0x001fe2000bf06270 */
[----:B------:R-:W-:-:S03]  /*09d0*/  IMAD R15, R5, UR5, R14 ;  /* 0x00000005050f7c24 */ /* 0x000fc6000f8e020e */
[----:B------:R-:W-:Y:S02]  /*09e0*/  ISETP.GE.AND P1, PT, R8, UR5, PT ;  /* 0x0000000508007c0c */ /* 0x000fe4000bf26270 */
[----:B------:R-:W-:Y:S02]  /*09f0*/  ISETP.LT.OR P0, PT, R14, RZ, P0 ;  /* 0x000000ff0e00720c */ /* 0x000fe40000701670 */
[----:B------:R-:W-:Y:S01]  /*0a00*/  ISETP.LT.OR P1, PT, R8, RZ, P1 ;  /* 0x000000ff0800720c */ /* 0x000fe20000f21670 */
[----:B-1----:R-:W-:-:S10]  /*0a10*/  IMAD.WIDE R10, R15, 0x8, R10 ;  /* 0x000000080f0a7825 */ /* 0x002fd400078e020a */
[----:B------:R-:W0:Y:S01]  /*0a20*/  @!P0 LDC.64 R12, c[0x0][0x398] ;  /* 0x0000e600ff0c8b82 */ /* 0x000e220000000a00 */
[C---:B------:R-:W-:Y:S01]  /*0a30*/  @!P0 IMAD.IADD R17, R24.reuse, 0x1, R25 ;  /* 0x0000000118118824 */ /* 0x040fe200078e0219 */
[----:B------:R-:W-:-:S06]  /*0a40*/  @!P1 IADD3 R16, P2, PT, R24, R25, RZ ;  /* 0x0000001918109210 */ /* 0x000fcc0007f5e0ff */
[----:B------:R-:W1:Y:S01]  /*0a50*/  @!P1 LDC.64 R8, c[0x0][0x398] ;  /* 0x0000e600ff089b82 */ /* 0x000e620000000a00 */
[----:B0-----:R-:W-:Y:S02]  /*0a60*/  @!P0 IMAD.WIDE.U32 R14, R17, 0x8, R12 ;  /* 0x00000008110e8825 */ /* 0x001fe400078e000c */
[----:B------:R-:W2:Y:S02]  /*0a70*/  @!P0 LDG.E.64 R12, desc[UR10][R10.64] ;  /* 0x0000000a0a0c8981 */ /* 0x000ea4000c1e1b00 */
[----:B------:R-:W-:Y:S02]  /*0a80*/  @!P1 IMAD.X R17, RZ, RZ, RZ, P2 ;  /* 0x000000ffff119224 */ /* 0x000fe400010e06ff */
[----:B------:R-:W2:Y:S01]  /*0a90*/  @!P0 LDG.E.64 R14, desc[UR10][R14.64] ;  /* 0x0000000a0e0e8981 */ /* 0x000ea2000c1e1b00 */
[----:B-1----:R-:W-:-:S04]  /*0aa0*/  @!P1 LEA R8, P2, R16, R8, 0x3 ;  /* 0x0000000810089211 */ /* 0x002fc800078418ff */
[----:B------:R-:W-:Y:S02]  /*0ab0*/  @!P1 LEA.HI.X R9, R16, R9, R17, 0x3, P2 ;  /* 0x0000000910099211 */ /* 0x000fe400010f1c11 */
[----:B------:R-:W3:Y:S04]  /*0ac0*/  @!P1 LDG.E.64 R16, desc[UR10][R10.64+0x8] ;  /* 0x0000080a0a109981 */ /* 0x000ee8000c1e1b00 */
[----:B------:R-:W3:Y:S01]  /*0ad0*/  @!P1 LDG.E.64 R8, desc[UR10][R8.64+0x8] ;  /* 0x0000080a08089981 */ /* 0x000ee2000c1e1b00 */
[----:B------:R-:W-:Y:S01]  /*0ae0*/  VIADD R25, R25, 0x2 ;  /* 0x0000000219197836 */ /* 0x000fe20000000000 */
[----:B--2---:R-:W-:-:S08]  /*0af0*/  @!P0 DFMA R6, R14, R12, R6 ;  /* 0x0000000c0e06822b */ /* 0x004fd00000000006 */
[----:B---3--:R-:W-:-:S11]  /*0b00*/  @!P1 DFMA R6, R16, R8, R6 ;  /* 0x000000081006922b */ /* 0x008fd60000000006 */
.L_x_22:
[----:B------:R-:W-:Y:S05]  /*0b10*/  BRA.U !UP1, `(.L_x_18) ;  /* 0x0000000109387547 */ /* 0x000fea000b800000 */
[----:B------:R-:W0:Y:S01]  /*0b20*/  LDC R13, c[0x0][0x380] ;  /* 0x0000e000ff0d7b82 */ /* 0x000e220000000800 */
[----:B------:R-:W-:-:S05]  /*0b30*/  IMAD.IADD R12, R2, 0x1, R25 ;  /* 0x00000001020c7824 */ /* 0x000fca00078e0219 */
[----:B0-----:R-:W-:-:S04]  /*0b40*/  ISETP.GE.AND P0, PT, R12, R13, PT ;  /* 0x0000000d0c00720c */ /* 0x001fc80003f06270 */
[----:B------:R-:W-:-:S13]  /*0b50*/  ISETP.LT.OR P0, PT, R12, RZ, P0 ;  /* 0x000000ff0c00720c */ /* 0x000fda0000701670 */
[----:B------:R-:W-:Y:S05]  /*0b60*/  @P0 BRA `(.L_x_18) ;  /* 0x0000000000240947 */ /* 0x000fea0003800000 */
[----:B------:R-:W0:Y:S01]  /*0b70*/  LDC.64 R10, c[0x0][0x390] ;  /* 0x0000e400ff0a7b82 */ /* 0x000e220000000a00 */
[----:B------:R-:W-:Y:S02]  /*0b80*/  IMAD R5, R5, R13, R12 ;  /* 0x0000000d05057224 */ /* 0x000fe400078e020c */
[----:B------:R-:W-:-:S05]  /*0b90*/  IMAD.IADD R25, R24, 0x1, R25 ;  /* 0x0000000118197824 */ /* 0x000fca00078e0219 */
[----:B------:R-:W1:Y:S01]  /*0ba0*/  LDC.64 R8, c[0x0][0x398] ;  /* 0x0000e600ff087b82 */ /* 0x000e620000000a00 */
[----:B0-----:R-:W-:-:S06]  /*0bb0*/  IMAD.WIDE R10, R5, 0x8, R10 ;  /* 0x00000008050a7825 */ /* 0x001fcc00078e020a */
[----:B------:R-:W2:Y:S01]  /*0bc0*/  LDG.E.64 R10, desc[UR10][R10.64] ;  /* 0x0000000a0a0a7981 */ /* 0x000ea2000c1e1b00 */
[----:B-1----:R-:W-:-:S06]  /*0bd0*/  IMAD.WIDE.U32 R8, R25, 0x8, R8 ;  /* 0x0000000819087825 */ /* 0x002fcc00078e0008 */
[----:B------:R-:W2:Y:S02]  /*0be0*/  LDG.E.64 R8, desc[UR10][R8.64] ;  /* 0x0000000a08087981 */ /* 0x000ea4000c1e1b00 */
[----:B--2---:R-:W-:-:S11]  /*0bf0*/  DFMA R6, R10, R8, R6 ;  /* 0x000000080a06722b */ /* 0x004fd60000000006 */
.L_x_18:
[----:B------:R-:W-:Y:S05]  /*0c00*/  BSYNC.RECONVERGENT B0 ;  /* 0x0000000000007941 */ /* 0x000fea0003800200 */
.L_x_17:
[----:B------:R-:W0:Y:S01]  /*0c10*/  LDCU UR5, c[0x0][0x388] ;  /* 0x00007100ff0577ac */ /* 0x000e220008000800 */
[----:B------:R-:W-:-:S04]  /*0c20*/  UIADD3 UR4, UPT, UPT, UR4, 0x1, URZ ;  /* 0x0000000104047890 */ /* 0x000fc8000fffe0ff */
[----:B0-----:R-:W-:-:S09]  /*0c30*/  UISETP.NE.AND UP0, UPT, UR4, UR5, UPT ;  /* 0x000000050400728c */ /* 0x001fd2000bf05270 */
[----:B------:R-:W-:Y:S05]  /*0c40*/  BRA.U UP0, `(.L_x_23) ;  /* 0xfffffff5005c7547 */ /* 0x000fea000b83ffff */
.L_x_16:
[----:B------:R-:W0:Y:S01]  /*0c50*/  LDC.64 R4, c[0x0][0x3a0] ;  /* 0x0000e800ff047b82 */ /* 0x000e220000000a00 */
[----:B------:R-:W1:Y:S02]  /*0c60*/  LDCU UR5, c[0x0][0x380] ;  /* 0x00007000ff0577ac */ /* 0x000e640008000800 */
[----:B-1----:R-:W-:-:S04]  /*0c70*/  IMAD R3, R0, UR5, R3 ;  /* 0x0000000500037c24 */ /* 0x002fc8000f8e0203 */
[----:B0-----:R-:W-:-:S05]  /*0c80*/  IMAD.WIDE R2, R3, 0x8, R4 ;  /* 0x0000000803027825 */ /* 0x001fca00078e0204 */
[----:B------:R-:W-:Y:S01]  /*0c90*/  STG.E.64 desc[UR10][R2.64], R6 ;  /* 0x0000000602007986 */ /* 0x000fe2000c101b0a */
[----:B------:R-:W-:Y:S05]  /*0ca0*/  EXIT ;  /* 0x000000000000794d */ /* 0x000fea0003800000 */
.L_x_24:
        /* <DEDUP_REMOVED lines=13> */
.L_x_57:


//--------------------- .text.tensorDiv           --------------------------
	.section	.text.tensorDiv,"ax",@progbits
	.align	128
        .global         tensorDiv
        .type           tensorDiv,@function
        .size           tensorDiv,(.L_x_54 - tensorDiv)
        .other          tensorDiv,@"STO_CUDA_ENTRY STV_DEFAULT"
tensorDiv:
.text.tensorDiv:
        /* <DEDUP_REMOVED lines=13> */
[----:B------:R-:W0:Y:S01]  /*00d0*/  LDC.64 R4, c[0x0][0x390] ;  /* 0x0000e400ff047b82 */ /* 0x000e220000000a00 */
[----:B------:R-:W1:Y:S01]  /*00e0*/  LDCU.64 UR4, c[0x0][0x358] ;  /* 0x00006b00ff0477ac */ /* 0x000e620008000a00 */
[----:B------:R-:W-:-:S06]  /*00f0*/  IMAD R0, R3, UR6, R0 ;  /* 0x0000000603007c24 */ /* 0x000fcc000f8e0200 */
[----:B------:R-:W2:Y:S01]  /*0100*/  LDC.64 R6, c[0x0][0x388] ;  /* 0x0000e200ff067b82 */ /* 0x000ea20000000a00 */
[----:B0-----:R-:W-:-:S06]  /*0110*/  IMAD.WIDE R4, R0, 0x8, R4 ;  /* 0x0000000800047825 */ /* 0x001fcc00078e0204 */
[----:B-1----:R-:W3:Y:S01]  /*0120*/  LDG.E.64 R4, desc[UR4][R4.64] ;  /* 0x0000000404047981 */ /* 0x002ee2000c1e1b00 */
[----:B--2---:R-:W-:-:S06]  /*0130*/  IMAD.WIDE R6, R0, 0x8, R6 ;  /* 0x0000000800067825 */ /* 0x004fcc00078e0206 */
[----:B------:R-:W2:Y:S01]  /*0140*/  LDG.E.64 R6, desc[UR4][R6.64] ;  /* 0x0000000406067981 */ /* 0x000ea2000c1e1b00 */
[----:B------:R-:W-:Y:S01]  /*0150*/  IMAD.MOV.U32 R2, RZ, RZ, 0x1 ;  /* 0x00000001ff027424 */ /* 0x000fe200078e00ff */
[----:B------:R-:W-:Y:S01]  /*0160*/  BSSY.RECONVERGENT B0, `(.L_x_25) ;  /* 0x0000010000007945 */ /* 0x000fe20003800200 */
[----:B---3--:R-:W0:Y:S01]  /*0170*/  MUFU.RCP64H R3, R5 ;  /* 0x0000000500037308 */ /* 0x008e220000001800 */
[----:B--2---:R-:W-:-:S03]  /*0180*/  FSETP.GEU.AND P1, PT, |R7|, 6.5827683646048100446e-37, PT ;  /* 0x036000000700780b */ /* 0x004fc60003f2e200 */
[----:B0-----:R-:W-:-:S08]  /*0190*/  DFMA R8, -R4, R2, 1 ;  /* 0x3ff000000408742b */ /* 0x001fd00000000102 */
[----:B------:R-:W-:-:S08]  /*01a0*/  DFMA R8, R8, R8, R8 ;  /* 0x000000080808722b */ /* 0x000fd00000000008 */
[----:B------:R-:W-:-:S08]  /*01b0*/  DFMA R8, R2, R8, R2 ;  /* 0x000000080208722b */ /* 0x000fd00000000002 */
[----:B------:R-:W-:-:S08]  /*01c0*/  DFMA R2, -R4, R8, 1 ;  /* 0x3ff000000402742b */ /* 0x000fd00000000108 */
[----:B------:R-:W-:-:S08]  /*01d0*/  DFMA R2, R8, R2, R8 ;  /* 0x000000020802722b */ /* 0x000fd00000000008 */
[----:B------:R-:W-:-:S08]  /*01e0*/  DMUL R8, R6, R2 ;  /* 0x0000000206087228 */ /* 0x000fd00000000000 */
[----:B------:R-:W-:-:S08]  /*01f0*/  DFMA R10, -R4, R8, R6 ;  /* 0x00000008040a722b */ /* 0x000fd00000000106 */
[----:B------:R-:W-:-:S10]  /*0200*/  DFMA R2, R2, R10, R8 ;  /* 0x0000000a0202722b */ /* 0x000fd40000000008 */
[----:B------:R-:W-:-:S05]  /*0210*/  FFMA R8, RZ, R5, R3 ;  /* 0x00000005ff087223 */ /* 0x000fca0000000003 */
[----:B------:R-:W-:-:S13]  /*0220*/  FSETP.GT.AND P0, PT, |R8|, 1.469367938527859385e-39, PT ;  /* 0x001000000800780b */ /* 0x000fda0003f04200 */
[----:B------:R-:W-:Y:S05]  /*0230*/  @P0 BRA P1, `(.L_x_26) ;  /* 0x0000000000080947 */ /* 0x000fea0000800000 */
[----:B------:R-:W-:-:S07]  /*0240*/  MOV R10, 0x260 ;  /* 0x00000260000a7802 */ /* 0x000fce0000000f00 */
[----:B------:R-:W-:Y:S05]  /*0250*/  CALL.REL.NOINC `($__internal_0_$__cuda_sm20_div_rn_f64_full) ;  /* 0x0000000000147944 */ /* 0x000fea0003c00000 */
.L_x_26:
[----:B------:R-:W-:Y:S05]  /*0260*/  BSYNC.RECONVERGENT B0 ;  /* 0x0000000000007941 */ /* 0x000fea0003800200 */
.L_x_25:
[----:B------:R-:W0:Y:S02]  /*0270*/  LDC.64 R4, c[0x0][0x398] ;  /* 0x0000e600ff047b82 */ /* 0x000e240000000a00 */
[----:B0-----:R-:W-:-:S05]  /*0280*/  IMAD.WIDE R4, R0, 0x8, R4 ;  /* 0x0000000800047825 */ /* 0x001fca00078e0204 */
[----:B------:R-:W-:Y:S01]  /*0290*/  STG.E.64 desc[UR4][R4.64], R2 ;  /* 0x0000000204007986 */ /* 0x000fe2000c101b04 */
[----:B------:R-:W-:Y:S05]  /*02a0*/  EXIT ;  /* 0x000000000000794d */ /* 0x000fea0003800000 */
        .weak           $__internal_0_$__cuda_sm20_div_rn_f64_full
        .type           $__internal_0_$__cuda_sm20_div_rn_f64_full,@function
        .size           $__internal_0_$__cuda_sm20_div_rn_f64_full,(.L_x_54 - $__internal_0_$__cuda_sm20_div_rn_f64_full)
$__internal_0_$__cuda_sm20_div_rn_f64_full:
[C---:B------:R-:W-:Y:S01]  /*02b0*/  FSETP.GEU.AND P0, PT, |R5|.reuse, 1.469367938527859385e-39, PT ;  /* 0x001000000500780b */ /* 0x040fe20003f0e200 */
[----:B------:R-:W-:Y:S01]  /*02c0*/  IMAD.MOV.U32 R16, RZ, RZ, 0x1 ;  /* 0x00000001ff107424 */ /* 0x000fe200078e00ff */
[----:B------:R-:W-:Y:S01]  /*02d0*/  LOP3.LUT R2, R5, 0x800fffff, RZ, 0xc0, !PT ;  /* 0x800fffff05027812 */ /* 0x000fe200078ec0ff */
[----:B------:R-:W-:Y:S01]  /*02e0*/  BSSY.RECONVERGENT B1, `(.L_x_27) ;  /* 0x0000055000017945 */ /* 0x000fe20003800200 */
[C---:B------:R-:W-:Y:S02]  /*02f0*/  FSETP.GEU.AND P2, PT, |R7|.reuse, 1.469367938527859385e-39, PT ;  /* 0x001000000700780b */ /* 0x040fe40003f4e200 */
[----:B------:R-:W-:Y:S01]  /*0300*/  LOP3.LUT R3, R2, 0x3ff00000, RZ, 0xfc, !PT ;  /* 0x3ff0000002037812 */ /* 0x000fe200078efcff */
[----:B------:R-:W-:Y:S01]  /*0310*/  IMAD.MOV.U32 R2, RZ, RZ, R4 ;  /* 0x000000ffff027224 */ /* 0x000fe200078e0004 */
[----:B------:R-:W-:Y:S02]  /*0320*/  LOP3.LUT R11, R7, 0x7ff00000, RZ, 0xc0, !PT ;  /* 0x7ff00000070b7812 */ /* 0x000fe400078ec0ff */
[----:B------:R-:W-:-:S03]  /*0330*/  LOP3.LUT R14, R5, 0x7ff00000, RZ, 0xc0, !PT ;  /* 0x7ff00000050e7812 */ /* 0x000fc600078ec0ff */
[----:B------:R-:W-:Y:S01]  /*0340*/  @!P0 DMUL R2, R4, 8.98846567431157953865e+307 ;  /* 0x7fe0000004028828 */ /* 0x000fe20000000000 */
[----:B------:R-:W-:-:S03]  /*0350*/  ISETP.GE.U32.AND P1, PT, R11, R14, PT ;  /* 0x0000000e0b00720c */ /* 0x000fc60003f26070 */
[----:B------:R-:W-:Y:S01]  /*0360*/  @!P2 LOP3.LUT R12, R5, 0x7ff00000, RZ, 0xc0, !PT ;  /* 0x7ff00000050ca812 */ /* 0x000fe200078ec0ff */
[----:B------:R-:W-:Y:S01]  /*0370*/  @!P2 IMAD.MOV.U32 R18, RZ, RZ, RZ ;  /* 0x000000ffff12a224 */ /* 0x000fe200078e00ff */
[----:B------:R-:W0:Y:S02]  /*0380*/  MUFU.RCP64H R17, R3 ;  /* 0x0000000300117308 */ /* 0x000e240000001800 */
[----:B------:R-:W-:Y:S01]  /*0390*/  @!P2 ISETP.GE.U32.AND P3, PT, R11, R12, PT ;  /* 0x0000000c0b00a20c */ /* 0x000fe20003f66070 */
[----:B------:R-:W-:-:S05]  /*03a0*/  IMAD.MOV.U32 R12, RZ, RZ, 0x1ca00000 ;  /* 0x1ca00000ff0c7424 */ /* 0x000fca00078e00ff */
[----:B------:R-:W-:-:S04]  /*03b0*/  @!P2 SEL R13, R12, 0x63400000, !P3 ;  /* 0x634000000c0da807 */ /* 0x000fc80005800000 */
[----:B------:R-:W-:-:S04]  /*03c0*/  @!P2 LOP3.LUT R13, R13, 0x80000000, R7, 0xf8, !PT ;  /* 0x800000000d0da812 */ /* 0x000fc800078ef807 */
[----:B------:R-:W-:Y:S01]  /*03d0*/  @!P2 LOP3.LUT R19, R13, 0x100000, RZ, 0xfc, !PT ;  /* 0x001000000d13a812 */ /* 0x000fe200078efcff */
[----:B0-----:R-:W-:-:S08]  /*03e0*/  DFMA R8, R16, -R2, 1 ;  /* 0x3ff000001008742b */ /* 0x001fd00000000802 */
[----:B------:R-:W-:-:S08]  /*03f0*/  DFMA R8, R8, R8, R8 ;  /* 0x000000080808722b */ /* 0x000fd00000000008 */
[----:B------:R-:W-:Y:S01]  /*0400*/  DFMA R16, R16, R8, R16 ;  /* 0x000000081010722b */ /* 0x000fe20000000010 */
[----:B------:R-:W-:Y:S01]  /*0410*/  SEL R9, R12, 0x63400000, !P1 ;  /* 0x634000000c097807 */ /* 0x000fe20004800000 */
[----:B------:R-:W-:-:S03]  /*0420*/  IMAD.MOV.U32 R8, RZ, RZ, R6 ;  /* 0x000000ffff087224 */ /* 0x000fc600078e0006 */
[----:B------:R-:W-:-:S03]  /*0430*/  LOP3.LUT R9, R9, 0x800fffff, R7, 0xf8, !PT ;  /* 0x800fffff09097812 */ /* 0x000fc600078ef807 */
[----:B------:R-:W-:-:S03]  /*0440*/  DFMA R20, R16, -R2, 1 ;  /* 0x3ff000001014742b */ /* 0x000fc60000000802 */
[----:B------:R-:W-:-:S05]  /*0450*/  @!P2 DFMA R8, R8, 2, -R18 ;  /* 0x400000000808a82b */ /* 0x000fca0000000812 */
[----:B------:R-:W-:Y:S01]  /*0460*/  DFMA R16, R16, R20, R16 ;  /* 0x000000141010722b */ /* 0x000fe20000000010 */
[----:B------:R-:W-:Y:S02]  /*0470*/  IMAD.MOV.U32 R21, RZ, RZ, R11 ;  /* 0x000000ffff157224 */ /* 0x000fe400078e000b */
[----:B------:R-:W-:Y:S01]  /*0480*/  IMAD.MOV.U32 R20, RZ, RZ, R14 ;  /* 0x000000ffff147224 */ /* 0x000fe200078e000e */
[----:B------:R-:W-:Y:S02]  /*0490*/  @!P0 LOP3.LUT R20, R3, 0x7ff00000, RZ, 0xc0, !PT ;  /* 0x7ff0000003148812 */ /* 0x000fe400078ec0ff */
[----:B------:R-:W-:Y:S02]  /*04a0*/  @!P2 LOP3.LUT R21, R9, 0x7ff00000, RZ, 0xc0, !PT ;  /* 0x7ff000000915a812 */ /* 0x000fe400078ec0ff */
[----:B------:R-:W-:Y:S01]  /*04b0*/  DMUL R18, R16, R8 ;  /* 0x0000000810127228 */ /* 0x000fe20000000000 */
[----:B------:R-:W-:Y:S02]  /*04c0*/  VIADD R22, R20, 0xffffffff ;  /* 0xffffffff14167836 */ /* 0x000fe40000000000 */
[----:B------:R-:W-:-:S05]  /*04d0*/  VIADD R13, R21, 0xffffffff ;  /* 0xffffffff150d7836 */ /* 0x000fca0000000000 */
[----:B------:R-:W-:Y:S01]  /*04e0*/  DFMA R14, R18, -R2, R8 ;  /* 0x80000002120e722b */ /* 0x000fe20000000008 */
[----:B------:R-:W-:-:S04]  /*04f0*/  ISETP.GT.U32.AND P0, PT, R13, 0x7feffffe, PT ;  /* 0x7feffffe0d00780c */ /* 0x000fc80003f04070 */
[----:B------:R-:W-:-:S03]  /*0500*/  ISETP.GT.U32.OR P0, PT, R22, 0x7feffffe, P0 ;  /* 0x7feffffe1600780c */ /* 0x000fc60000704470 */
[----:B------:R-:W-:-:S10]  /*0510*/  DFMA R14, R16, R14, R18 ;  /* 0x0000000e100e722b */ /* 0x000fd40000000012 */
[----:B------:R-:W-:Y:S05]  /*0520*/  @P0 BRA `(.L_x_28) ;  /* 0x00000000006c0947 */ /* 0x000fea0003800000 */
[----:B------:R-:W-:-:S04]  /*0530*/  LOP3.LUT R16, R5, 0x7ff00000, RZ, 0xc0, !PT ;  /* 0x7ff0000005107812 */ /* 0x000fc800078ec0ff */
[CC--:B------:R-:W-:Y:S02]  /*0540*/  VIADDMNMX R6, R11.reuse, -R16.reuse, 0xb9600000, !PT ;  /* 0xb96000000b067446 */ /* 0x0c0fe40007800910 */
[----:B------:R-:W-:Y:S02]  /*0550*/  ISETP.GE.U32.AND P0, PT, R11, R16, PT ;  /* 0x000000100b00720c */ /* 0x000fe40003f06070 */
[----:B------:R-:W-:Y:S02]  /*0560*/  VIMNMX R6, PT, PT, R6, 0x46a00000, PT ;  /* 0x46a0000006067848 */ /* 0x000fe40003fe0100 */
[----:B------:R-:W-:-:S05]  /*0570*/  SEL R11, R12, 0x63400000, !P0 ;  /* 0x634000000c0b7807 */ /* 0x000fca0004000000 */
[----:B------:R-:W-:Y:S02]  /*0580*/  IMAD.IADD R11, R6, 0x1, -R11 ;  /* 0x00000001060b7824 */ /* 0x000fe400078e0a0b */
[----:B------:R-:W-:Y:S02]  /*0590*/  IMAD.MOV.U32 R6, RZ, RZ, RZ ;  /* 0x000000ffff067224 */ /* 0x000fe400078e00ff */
[----:B------:R-:W-:-:S06]  /*05a0*/  VIADD R7, R11, 0x7fe00000 ;  /* 0x7fe000000b077836 */ /* 0x000fcc0000000000 */
[----:B------:R-:W-:-:S10]  /*05b0*/  DMUL R12, R14, R6 ;  /* 0x000000060e0c7228 */ /* 0x000fd40000000000 */
[----:B------:R-:W-:-:S13]  /*05c0*/  FSETP.GTU.AND P0, PT, |R13|, 1.469367938527859385e-39, PT ;  /* 0x001000000d00780b */ /* 0x000fda0003f0c200 */
[----:B------:R-:W-:Y:S05]  /*05d0*/  @P0 BRA `(.L_x_29) ;  /* 0x0000000000940947 */ /* 0x000fea0003800000 */
[----:B------:R-:W-:Y:S01]  /*05e0*/  DFMA R2, R14, -R2, R8 ;  /* 0x800000020e02722b */ /* 0x000fe20000000008 */
[----:B------:R-:W-:-:S09]  /*05f0*/  IMAD.MOV.U32 R6, RZ, RZ, RZ ;  /* 0x000000ffff067224 */ /* 0x000fd200078e00ff */
[C---:B------:R-:W-:Y:S02]  /*0600*/  FSETP.NEU.AND P0, PT, R3.reuse, RZ, PT ;  /* 0x000000ff0300720b */ /* 0x040fe40003f0d000 */
[----:B------:R-:W-:-:S04]  /*0610*/  LOP3.LUT R5, R3, 0x80000000, R5, 0x48, !PT ;  /* 0x8000000003057812 */ /* 0x000fc800078e4805 */
[----:B------:R-:W-:-:S07]  /*0620*/  LOP3.LUT R7, R5, R7, RZ, 0xfc, !PT ;  /* 0x0000000705077212 */ /* 0x000fce00078efcff */
[----:B------:R-:W-:Y:S05]  /*0630*/  @!P0 BRA `(.L_x_29) ;  /* 0x00000000007c8947 */ /* 0x000fea0003800000 */
[----:B------:R-:W-:Y:S01]  /*0640*/  IMAD.MOV R3, RZ, RZ, -R11 ;  /* 0x000000ffff037224 */ /* 0x000fe200078e0a0b */
[----:B------:R-:W-:Y:S01]  /*0650*/  DMUL.RP R6, R14, R6 ;  /* 0x000000060e067228 */ /* 0x000fe20000008000 */
[----:B------:R-:W-:Y:S01]  /*0660*/  IMAD.MOV.U32 R2, RZ, RZ, RZ ;  /* 0x000000ffff027224 */ /* 0x000fe200078e00ff */
[----:B------:R-:W-:-:S05]  /*0670*/  IADD3 R11, PT, PT, -R11, -0x43300000, RZ ;  /* 0xbcd000000b0b7810 */ /* 0x000fca0007ffe1ff */
[----:B------:R-:W-:-:S03]  /*0680*/  DFMA R2, R12, -R2, R14 ;  /* 0x800000020c02722b */ /* 0x000fc6000000000e */
[----:B------:R-:W-:-:S07]  /*0690*/  LOP3.LUT R5, R7, R5, RZ, 0x3c, !PT ;  /* 0x0000000507057212 */ /* 0x000fce00078e3cff */
[----:B------:R-:W-:-:S04]  /*06a0*/  FSETP.NEU.AND P0, PT, |R3|, R11, PT ;  /* 0x0000000b0300720b */ /* 0x000fc80003f0d200 */
[----:B------:R-:W-:Y:S02]  /*06b0*/  FSEL R12, R6, R12, !P0 ;  /* 0x0000000c060c7208 */ /* 0x000fe40004000000 */
[----:B------:R-:W-:Y:S01]  /*06c0*/  FSEL R13, R5, R13, !P0 ;  /* 0x0000000d050d7208 */ /* 0x000fe20004000000 */
[----:B------:R-:W-:Y:S06]  /*06d0*/  BRA `(.L_x_29) ;  /* 0x0000000000547947 */ /* 0x000fec0003800000 */
.L_x_28:
[----:B------:R-:W-:-:S14]  /*06e0*/  DSETP.NAN.AND P0, PT, R6, R6, PT ;  /* 0x000000060600722a */ /* 0x000fdc0003f08000 */
[----:B------:R-:W-:Y:S05]  /*06f0*/  @P0 BRA `(.L_x_30) ;  /* 0x0000000000440947 */ /* 0x000fea0003800000 */
[----:B------:R-:W-:-:S14]  /*0700*/  DSETP.NAN.AND P0, PT, R4, R4, PT ;  /* 0x000000040400722a */ /* 0x000fdc0003f08000 */
[----:B------:R-:W-:Y:S05]  /*0710*/  @P0 BRA `(.L_x_31) ;  /* 0x0000000000300947 */ /* 0x000fea0003800000 */
[----:B------:R-:W-:Y:S01]  /*0720*/  ISETP.NE.AND P0, PT, R21, R20, PT ;  /* 0x000000141500720c */ /* 0x000fe20003f05270 */
[----:B------:R-:W-:Y:S02]  /*0730*/  IMAD.MOV.U32 R12, RZ, RZ, 0x0 ;  /* 0x00000000ff0c7424 */ /* 0x000fe400078e00ff */
[----:B------:R-:W-:-:S10]  /*0740*/  IMAD.MOV.U32 R13, RZ, RZ, -0x80000 ;  /* 0xfff80000ff0d7424 */ /* 0x000fd400078e00ff */
[----:B------:R-:W-:Y:S05]  /*0750*/  @!P0 BRA `(.L_x_29) ;  /* 0x0000000000348947 */ /* 0x000fea0003800000 */
[----:B------:R-:W-:Y:S02]  /*0760*/  ISETP.NE.AND P0, PT, R21, 0x7ff00000, PT ;  /* 0x7ff000001500780c */ /* 0x000fe40003f05270 */
[----:B------:R-:W-:Y:S02]  /*0770*/  LOP3.LUT R13, R7, 0x80000000, R5, 0x48, !PT ;  /* 0x80000000070d7812 */ /* 0x000fe400078e4805 */
[----:B------:R-:W-:-:S13]  /*0780*/  ISETP.EQ.OR P0, PT, R20, RZ, !P0 ;  /* 0x000000ff1400720c */ /* 0x000fda0004702670 */
[----:B------:R-:W-:Y:S01]  /*0790*/  @P0 LOP3.LUT R2, R13, 0x7ff00000, RZ, 0xfc, !PT ;  /* 0x7ff000000d020812 */ /* 0x000fe200078efcff */
[----:B------:R-:W-:Y:S02]  /*07a0*/  @!P0 IMAD.MOV.U32 R12, RZ, RZ, RZ ;  /* 0x000000ffff0c8224 */ /* 0x000fe400078e00ff */
[----:B------:R-:W-:Y:S02]  /*07b0*/  @P0 IMAD.MOV.U32 R12, RZ, RZ, RZ ;  /* 0x000000ffff0c0224 */ /* 0x000fe400078e00ff */
[----:B------:R-:W-:Y:S01]  /*07c0*/  @P0 IMAD.MOV.U32 R13, RZ, RZ, R2 ;  /* 0x000000ffff0d0224 */ /* 0x000fe200078e0002 */
[----:B------:R-:W-:Y:S06]  /*07d0*/  BRA `(.L_x_29) ;  /* 0x0000000000147947 */ /* 0x000fec0003800000 */
.L_x_31:
[----:B------:R-:W-:Y:S01]  /*07e0*/  LOP3.LUT R13, R5, 0x80000, RZ, 0xfc, !PT ;  /* 0x00080000050d7812 */ /* 0x000fe200078efcff */
[----:B------:R-:W-:Y:S01]  /*07f0*/  IMAD.MOV.U32 R12, RZ, RZ, R4 ;  /* 0x000000ffff0c7224 */ /* 0x000fe200078e0004 */
[----:B------:R-:W-:Y:S06]  /*0800*/  BRA `(.L_x_29) ;  /* 0x0000000000087947 */ /* 0x000fec0003800000 */
.L_x_30:
[----:B------:R-:W-:Y:S01]  /*0810*/  LOP3.LUT R13, R7, 0x80000, RZ, 0xfc, !PT ;  /* 0x00080000070d7812 */ /* 0x000fe200078efcff */
[----:B------:R-:W-:-:S07]  /*0820*/  IMAD.MOV.U32 R12, RZ, RZ, R6 ;  /* 0x000000ffff0c7224 */ /* 0x000fce00078e0006 */
.L_x_29:
[----:B------:R-:W-:Y:S05]  /*0830*/  BSYNC.RECONVERGENT B1 ;  /* 0x0000000000017941 */ /* 0x000fea0003800200 */
.L_x_27:
[----:B------:R-:W-:Y:S02]  /*0840*/  IMAD.MOV.U32 R11, RZ, RZ, 0x0 ;  /* 0x00000000ff0b7424 */ /* 0x000fe400078e00ff */
[----:B------:R-:W-:Y:S02]  /*0850*/  IMAD.MOV.U32 R2, RZ, RZ, R12 ;  /* 0x000000ffff027224 */ /* 0x000fe400078e000c */
[----:B------:R-:W-:Y:S01]  /*0860*/  IMAD.MOV.U32 R3, RZ, RZ, R13 ;  /* 0x000000ffff037224 */ /* 0x000fe200078e000d */
[----:B------:R-:W-:Y:S06]  /*0870*/  RET.REL.NODEC R10 `(tensorDiv) ;  /* 0xfffffff40ae07950 */ /* 0x000fec0003c3ffff */
.L_x_32:
        /* <DEDUP_REMOVED lines=16> */
.L_x_54:


//--------------------- .text.matrixMul           --------------------------
	.section	.text.matrixMul,"ax",@progbits
	.align	128
        .global         matrixMul
        .type           matrixMul,@function
        .size           matrixMul,(.L_x_59 - matrixMul)
        .other          matrixMul,@"STO_CUDA_ENTRY STV_DEFAULT"
matrixMul:
.text.matrixMul:
[----:B------:R-:W-:Y:S01]  /*0000*/  LDC R1, c[0x0][0x37c] ;  /* 0x0000df00ff017b82 */ /* 0x000fe20000000800 */
[----:B------:R-:W0:Y:S07]  /*0010*/  S2R R4, SR_TID.Y ;  /* 0x0000000000047919 */ /* 0x000e2e0000002200 */
[----:B------:R-:W1:Y:S01]  /*0020*/  LDC R5, c[0x0][0x360] ;  /* 0x0000d800ff057b82 */ /* 0x000e620000000800 */
[----:B------:R-:W2:Y:S01]  /*0030*/  LDCU UR6, c[0x0][0x384] ;  /* 0x00007080ff0677ac */ /* 0x000ea20008000800 */
[----:B------:R-:W1:Y:S06]  /*0040*/  S2R R2, SR_TID.X ;  /* 0x0000000000027919 */ /* 0x000e6c0000002100 */
[----:B------:R-:W0:Y:S08]  /*0050*/  S2UR UR5, SR_CTAID.Y ;  /* 0x00000000000579c3 */ /* 0x000e300000002600 */
[----:B------:R-:W0:Y:S08]  /*0060*/  LDC R3, c[0x0][0x364] ;  /* 0x0000d900ff037b82 */ /* 0x000e300000000800 */
[----:B------:R-:W1:Y:S08]  /*0070*/  S2UR UR4, SR_CTAID.X ;  /* 0x00000000000479c3 */ /* 0x000e700000002500 */
[----:B------:R-:W3:Y:S01]  /*0080*/  LDC R0, c[0x0][0x388] ;  /* 0x0000e200ff007b82 */ /* 0x000ee20000000800 */
[----:B0-----:R-:W-:-:S05]  /*0090*/  IMAD R3, R3, UR5, R4 ;  /* 0x0000000503037c24 */ /* 0x001fca000f8e0204 */
[----:B--2---:R-:W-:Y:S01]  /*00a0*/  ISETP.GE.AND P0, PT, R3, UR6, PT ;  /* 0x0000000603007c0c */ /* 0x004fe2000bf06270 */
[----:B-1----:R-:W-:-:S05]  /*00b0*/  IMAD R5, R5, UR4, R2 ;  /* 0x0000000405057c24 */ /* 0x002fca000f8e0202 */
[----:B---3--:R-:W-:-:S13]  /*00c0*/  ISETP.GE.OR P0, PT, R5, R0, P0 ;  /* 0x000000000500720c */ /* 0x008fda0000706670 */
[----:B------:R-:W-:Y:S05]  /*00d0*/  @P0 EXIT ;  /* 0x000000000000094d */ /* 0x000fea0003800000 */
[----:B------:R-:W0:Y:S01]  /*00e0*/  LDC R2, c[0x0][0x380] ;  /* 0x0000e000ff027b82 */ /* 0x000e220000000800 */
[----:B------:R-:W1:Y:S01]  /*00f0*/  LDCU.64 UR4, c[0x0][0x358] ;  /* 0x00006b00ff0477ac */ /* 0x000e620008000a00 */
[----:B------:R-:W-:Y:S02]  /*0100*/  CS2R R18, SRZ ;  /* 0x0000000000127805 */ /* 0x000fe4000001ff00 */
[----:B0-----:R-:W-:-:S13]  /*0110*/  ISETP.GE.AND P0, PT, R2, 0x1, PT ;  /* 0x000000010200780c */ /* 0x001fda0003f06270 */
[----:B-1----:R-:W-:Y:S05]  /*0120*/  @!P0 BRA `(.L_x_33) ;  /* 0x0000000400e08947 */ /* 0x002fea0003800000 */
[C---:B------:R-:W-:Y:S01]  /*0130*/  ISETP.GE.U32.AND P1, PT, R2.reuse, 0x8, PT ;  /* 0x000000080200780c */ /* 0x040fe20003f26070 */
[----:B------:R-:W-:Y:S01]  /*0140*/  HFMA2 R7, -RZ, RZ, 0, 0 ;  /* 0x00000000ff077431 */ /* 0x000fe200000001ff */
[----:B------:R-:W-:Y:S01]  /*0150*/  LOP3.LUT R4, R2, 0x7, RZ, 0xc0, !PT ;  /* 0x0000000702047812 */ /* 0x000fe200078ec0ff */
[----:B------:R-:W-:Y:S01]  /*0160*/  IMAD R6, R3, R2, RZ ;  /* 0x0000000203067224 */ /* 0x000fe200078e02ff */
[----:B------:R-:W-:Y:S02]  /*0170*/  CS2R R18, SRZ ;  /* 0x0000000000127805 */ /* 0x000fe4000001ff00 */
[----:B------:R-:W-:-:S07]  /*0180*/  ISETP.NE.AND P0, PT, R4, RZ, PT ;  /* 0x000000ff0400720c */ /* 0x000fce0003f05270 */
[----:B------:R-:W-:Y:S06]  /*0190*/  @!P1 BRA `(.L_x_34) ;  /* 0x0000000000c49947 */ /* 0x000fec0003800000 */
[----:B------:R-:W0:Y:S01]  /*01a0*/  LDC.64 R8, c[0x0][0x390] ;  /* 0x0000e400ff087b82 */ /* 0x000e220000000a00 */
[----:B------:R-:W-:Y:S01]  /*01b0*/  LOP3.LUT R7, R2, 0x7ffffff8, RZ, 0xc0, !PT ;  /* 0x7ffffff802077812 */ /* 0x000fe200078ec0ff */
[----:B------:R-:W-:Y:S01]  /*01c0*/  IMAD.MOV.U32 R27, RZ, RZ, R5 ;  /* 0x000000ffff1b7224 */ /* 0x000fe200078e0005 */
[----:B------:R-:W-:-:S03]  /*01d0*/  CS2R R18, SRZ ;  /* 0x0000000000127805 */ /* 0x000fc6000001ff00 */
[----:B------:R-:W-:Y:S02]  /*01e0*/  IMAD.MOV R26, RZ, RZ, -R7 ;  /* 0x000000ffff1a7224 */ /* 0x000fe400078e0a07 */
[----:B0-----:R-:W-:-:S03]  /*01f0*/  IMAD.WIDE.U32 R8, R6, 0x8, R8 ;  /* 0x0000000806087825 */ /* 0x001fc600078e0008 */
[----:B------:R-:W-:-:S04]  /*0200*/  IADD3 R10, P1, PT, R8, 0x20, RZ ;  /* 0x00000020080a7810 */ /* 0x000fc80007f3e0ff */
[----:B------:R-:W-:-:S09]  /*0210*/  IADD3.X R11, PT, PT, RZ, R9, RZ, P1, !PT ;  /* 0x00000009ff0b7210 */ /* 0x000fd20000ffe4ff */
.L_x_35:
[----:B------:R-:W0:Y:S01]  /*0220*/  LDC.64 R22, c[0x0][0x398] ;  /* 0x0000e600ff167b82 */ /* 0x000e220000000a00 */
[----:B------:R-:W-:Y:S01]  /*0230*/  MOV R8, R10 ;  /* 0x0000000a00087202 */ /* 0x000fe20000000f00 */
[----:B------:R-:W-:-:S05]  /*0240*/  IMAD.MOV.U32 R9, RZ, RZ, R11 ;  /* 0x000000ffff097224 */ /* 0x000fca00078e000b */
[----:B------:R-:W2:Y:S04]  /*0250*/  LDG.E.64 R14, desc[UR4][R8.64+-0x20] ;  /* 0xffffe004080e7981 */ /* 0x000ea8000c1e1b00 */
[----:B------:R-:W3:Y:S01]  /*0260*/  LDG.E.64 R10, desc[UR4][R8.64+-0x18] ;  /* 0xffffe804080a7981 */ /* 0x000ee2000c1e1b00 */
[----:B0-----:R-:W-:-:S05]  /*0270*/  IMAD.WIDE R22, R27, 0x8, R22 ;  /* 0x000000081b167825 */ /* 0x001fca00078e0216 */
[----:B------:R-:W2:Y:S01]  /*0280*/  LDG.E.64 R12, desc[UR4][R22.64] ;  /* 0x00000004160c7981 */ /* 0x000ea2000c1e1b00 */
[----:B------:R-:W-:-:S05]  /*0290*/  IMAD.WIDE R28, R0, 0x8, R22 ;  /* 0x00000008001c7825 */ /* 0x000fca00078e0216 */
[----:B------:R-:W3:Y:S01]  /*02a0*/  LDG.E.64 R16, desc[UR4][R28.64] ;  /* 0x000000041c107981 */ /* 0x000ee2000c1e1b00 */
[C---:B------:R-:W-:Y:S01]  /*02b0*/  IMAD.WIDE R24, R0.reuse, 0x8, R28 ;  /* 0x0000000800187825 */ /* 0x040fe200078e021c */
[----:B--2---:R-:W-:Y:S02]  /*02c0*/  DFMA R18, R14, R12, R18 ;  /* 0x0000000c0e12722b */ /* 0x004fe40000000012 */
[----:B------:R-:W2:Y:S04]  /*02d0*/  LDG.E.64 R14, desc[UR4][R8.64+-0x10] ;  /* 0xfffff004080e7981 */ /* 0x000ea8000c1e1b00 */
[----:B------:R-:W2:Y:S01]  /*02e0*/  LDG.E.64 R12, desc[UR4][R24.64] ;  /* 0x00000004180c7981 */ /* 0x000ea2000c1e1b00 */
[----:B------:R-:W-:Y:S01]  /*02f0*/  IMAD.WIDE R20, R0, 0x8, R24 ;  /* 0x0000000800147825 */ /* 0x000fe200078e0218 */
[----:B---3--:R-:W-:-:S02]  /*0300*/  DFMA R16, R10, R16, R18 ;  /* 0x000000100a10722b */ /* 0x008fc40000000012 */
[----:B------:R-:W3:Y:S04]  /*0310*/  LDG.E.64 R10, desc[UR4][R8.64+-0x8] ;  /* 0xfffff804080a7981 */ /* 0x000ee8000c1e1b00 */
        /* <DEDUP_REMOVED lines=9> */
[----:B------:R-:W-:-:S03]  /*03b0*/  IMAD.WIDE R24, R0, 0x8, R28 ;  /* 0x0000000800187825 */ /* 0x000fc600078e021c */
[----:B------:R-:W4:Y:S01]  /*03c0*/  LDG.E.64 R22, desc[UR4][R8.64+0x18] ;  /* 0x0000180408167981 */ /* 0x000f22000c1e1b00 */
[----:B------:R-:W-:-:S06]  /*03d0*/  IMAD.WIDE R20, R0, 0x8, R24 ;  /* 0x0000000800147825 */ /* 0x000fcc00078e0218 */
[----:B------:R-:W4:Y:S01]  /*03e0*/  LDG.E.64 R20, desc[UR4][R20.64] ;  /* 0x0000000414147981 */ /* 0x000f22000c1e1b00 */
[----:B--2---:R-:W-:-:S03]  /*03f0*/  DFMA R14, R16, R14, R18 ;  /* 0x0000000e100e722b */ /* 0x004fc60000000012 */
[----:B------:R-:W2:Y:S04]  /*0400*/  LDG.E.64 R16, desc[UR4][R8.64+0x10] ;  /* 0x0000100408107981 */ /* 0x000ea8000c1e1b00 */
[----:B------:R-:W2:Y:S01]  /*0410*/  LDG.E.64 R18, desc[UR4][R24.64] ;  /* 0x0000000418127981 */ /* 0x000ea2000c1e1b00 */
[----:B------:R-:W-:Y:S01]  /*0420*/  IADD3 R26, PT, PT, R26, 0x8, RZ ;  /* 0x000000081a1a7810 */ /* 0x000fe20007ffe0ff */
[----:B---3--:R-:W-:-:S03]  /*0430*/  DFMA R10, R10, R12, R14 ;  /* 0x0000000c0a0a722b */ /* 0x008fc6000000000e */
[----:B------:R-:W-:Y:S02]  /*0440*/  ISETP.NE.AND P1, PT, R26, RZ, PT ;  /* 0x000000ff1a00720c */ /* 0x000fe40003f25270 */
[----:B------:R-:W-:-:S03]  /*0450*/  LEA R27, R0, R27, 0x3 ;  /* 0x0000001b001b7211 */ /* 0x000fc600078e18ff */
[----:B--2---:R-:W-:Y:S01]  /*0460*/  DFMA R18, R16, R18, R10 ;  /* 0x000000121012722b */ /* 0x004fe2000000000a */
[----:B------:R-:W-:-:S07]  /*0470*/  IADD3 R10, P2, PT, R8, 0x40, RZ ;  /* 0x00000040080a7810 */ /* 0x000fce0007f5e0ff */
[----:B----4-:R-:W-:Y:S01]  /*0480*/  DFMA R18, R22, R20, R18 ;  /* 0x000000141612722b */ /* 0x010fe20000000012 */
[----:B------:R-:W-:Y:S01]  /*0490*/  IMAD.X R11, RZ, RZ, R9, P2 ;  /* 0x000000ffff0b7224 */ /* 0x000fe200010e0609 */
[----:B------:R-:W-:Y:S09]  /*04a0*/  @P1 BRA `(.L_x_35) ;  /* 0xfffffffc005c1947 */ /* 0x000ff2000383ffff */
.L_x_34:
[----:B------:R-:W-:Y:S05]  /*04b0*/  @!P0 BRA `(.L_x_33) ;  /* 0x0000000000fc8947 */ /* 0x000fea0003800000 */
[----:B------:R-:W-:Y:S02]  /*04c0*/  ISETP.GE.U32.AND P1, PT, R4, 0x4, PT ;  /* 0x000000040400780c */ /* 0x000fe40003f26070 */
[----:B------:R-:W-:-:S04]  /*04d0*/  LOP3.LUT R26, R2, 0x3, RZ, 0xc0, !PT ;  /* 0x00000003021a7812 */ /* 0x000fc800078ec0ff */
[----:B------:R-:W-:-:S07]  /*04e0*/  ISETP.NE.AND P0, PT, R26, RZ, PT ;  /* 0x000000ff1a00720c */ /* 0x000fce0003f05270 */
[----:B------:R-:W-:Y:S06]  /*04f0*/  @!P1 BRA `(.L_x_36) ;  /* 0x00000000006c9947 */ /* 0x000fec0003800000 */
[----:B------:R-:W0:Y:S01]  /*0500*/  LDC.64 R24, c[0x0][0x390] ;  /* 0x0000e400ff187b82 */ /* 0x000e220000000a00 */
[----:B------:R-:W1:Y:S01]  /*0510*/  LDCU.64 UR6, c[0x0][0x390] ;  /* 0x00007200ff0677ac */ /* 0x000e620008000a00 */
[C---:B------:R-:W-:Y:S01]  /*0520*/  IMAD.IADD R9, R6.reuse, 0x1, R7 ;  /* 0x0000000106097824 */ /* 0x040fe200078e0207 */
[----:B------:R-:W-:Y:S01]  /*0530*/  IADD3 R4, P1, PT, R6, R7, RZ ;  /* 0x0000000706047210 */ /* 0x000fe20007f3e0ff */
[----:B------:R-:W-:-:S04]  /*0540*/  IMAD R13, R7, R0, R5 ;  /* 0x00000000070d7224 */ /* 0x000fc800078e0205 */
[----:B------:R-:W2:Y:S01]  /*0550*/  LDC.64 R10, c[0x0][0x398] ;  /* 0x0000e600ff0a7b82 */ /* 0x000ea20000000a00 */
[----:B0-----:R-:W-:-:S06]  /*0560*/  IMAD.WIDE.U32 R24, R9, 0x8, R24 ;  /* 0x0000000809187825 */ /* 0x001fcc00078e0018 */
[----:B------:R-:W3:Y:S01]  /*0570*/  LDG.E.64 R24, desc[UR4][R24.64] ;  /* 0x0000000418187981 */ /* 0x000ee2000c1e1b00 */
[----:B--2---:R-:W-:Y:S01]  /*0580*/  IMAD.WIDE R10, R13, 0x8, R10 ;  /* 0x000000080d0a7825 */ /* 0x004fe200078e020a */
[----:B------:R-:W-:Y:S02]  /*0590*/  IADD3.X R13, PT, PT, RZ, RZ, RZ, P1, !PT ;  /* 0x000000ffff0d7210 */ /* 0x000fe40000ffe4ff */
[----:B-1----:R-:W-:Y:S02]  /*05a0*/  LEA R28, P1, R4, UR6, 0x3 ;  /* 0x00000006041c7c11 */ /* 0x002fe4000f8218ff */
[----:B------:R-:W3:Y:S01]  /*05b0*/  LDG.E.64 R8, desc[UR4][R10.64] ;  /* 0x000000040a087981 */ /* 0x000ee2000c1e1b00 */
[----:B------:R-:W-:Y:S01]  /*05c0*/  IMAD.WIDE R14, R0, 0x8, R10 ;  /* 0x00000008000e7825 */ /* 0x000fe200078e020a */
[----:B------:R-:W-:-:S05]  /*05d0*/  LEA.HI.X R29, R4, UR7, R13, 0x3, P1 ;  /* 0x00000007041d7c11 */ /* 0x000fca00088f1c0d */
[----:B------:R-:W2:Y:S01]  /*05e0*/  LDG.E.64 R12, desc[UR4][R28.64+0x8] ;  /* 0x000008041c0c7981 */ /* 0x000ea2000c1e1b00 */
[----:B------:R-:W-:-:S03]  /*05f0*/  IMAD.WIDE R20, R0, 0x8, R14 ;  /* 0x0000000800147825 */ /* 0x000fc600078e020e */
[----:B------:R-:W2:Y:S04]  /*0600*/  LDG.E.64 R10, desc[UR4][R14.64] ;  /* 0x000000040e0a7981 */ /* 0x000ea8000c1e1b00 */
[----:B------:R-:W4:Y:S01]  /*0610*/  LDG.E.64 R16, desc[UR4][R20.64] ;  /* 0x0000000414107981 */ /* 0x000f22000c1e1b00 */
[----:B------:R-:W-:-:S03]  /*0620*/  IMAD.WIDE R22, R0, 0x8, R20 ;  /* 0x0000000800167825 */ /* 0x000fc600078e0214 */
[----:B------:R-:W4:Y:S04]  /*0630*/  LDG.E.64 R14, desc[UR4][R28.64+0x10] ;  /* 0x000010041c0e7981 */ /* 0x000f28000c1e1b00 */
[----:B------:R-:W5:Y:S04]  /*0640*/  LDG.E.64 R20, desc[UR4][R28.64+0x18] ;  /* 0x000018041c147981 */ /* 0x000f68000c1e1b00 */
[----:B------:R-:W5:Y:S01]  /*0650*/  LDG.E.64 R22, desc[UR4][R22.64] ;  /* 0x0000000416167981 */ /* 0x000f62000c1e1b00 */
[----:B------:R-:W-:Y:S01]  /*0660*/  VIADD R7, R7, 0x4 ;  /* 0x0000000407077836 */ /* 0x000fe20000000000 */
[----:B---3--:R-:W-:-:S08]  /*0670*/  DFMA R8, R24, R8, R18 ;  /* 0x000000081808722b */ /* 0x008fd00000000012 */
[----:B--2---:R-:W-:-:S08]  /*0680*/  DFMA R8, R12, R10, R8 ;  /* 0x0000000a0c08722b */ /* 0x004fd00000000008 */
[----:B----4-:R-:W-:-:S08]  /*0690*/  DFMA R8, R14, R16, R8 ;  /* 0x000000100e08722b */ /* 0x010fd00000000008 */
[----:B-----5:R-:W-:-:S11]  /*06a0*/  DFMA R18, R20, R22, R8 ;  /* 0x000000161412722b */ /* 0x020fd60000000008 */
.L_x_36:
[----:B------:R-:W-:Y:S05]  /*06b0*/  @!P0 BRA `(.L_x_33) ;  /* 0x00000000007c8947 */ /* 0x000fea0003800000 */
[----:B------:R-:W-:Y:S01]  /*06c0*/  ISETP.NE.AND P1, PT, R26, 0x1, PT ;  /* 0x000000011a00780c */ /* 0x000fe20003f25270 */
[----:B------:R-:W0:Y:S01]  /*06d0*/  LDC.64 R12, c[0x0][0x390] ;  /* 0x0000e400ff0c7b82 */ /* 0x000e220000000a00 */
[----:B------:R-:W-:-:S04]  /*06e0*/  LOP3.LUT R2, R2, 0x1, RZ, 0xc0, !PT ;  /* 0x0000000102027812 */ /* 0x000fc800078ec0ff */
[----:B------:R-:W-:-:S03]  /*06f0*/  ISETP.NE.U32.AND P0, PT, R2, 0x1, PT ;  /* 0x000000010200780c */ /* 0x000fc60003f05070 */
[----:B------:R-:W1:Y:S04]  /*0700*/  LDC.64 R20, c[0x0][0x398] ;  /* 0x0000e600ff147b82 */ /* 0x000e680000000a00 */
[CC--:B------:R-:W-:Y:S01]  /*0710*/  @P1 IADD3 R17, PT, PT, R6.reuse, R7.reuse, RZ ;  /* 0x0000000706111210 */ /* 0x0c0fe20007ffe0ff */
[C---:B------:R-:W-:Y:S01]  /*0720*/  @P1 IMAD R23, R7.reuse, R0, R5 ;  /* 0x0000000007171224 */ /* 0x040fe200078e0205 */
[----:B------:R-:W-:Y:S01]  /*0730*/  @P1 IADD3 R2, P2, PT, R6, R7, RZ ;  /* 0x0000000706021210 */ /* 0x000fe20007f5e0ff */
[----:B------:R-:W-:Y:S01]  /*0740*/  @P1 VIADD R7, R7, 0x2 ;  /* 0x0000000207071836 */ /* 0x000fe20000000000 */
[----:B------:R-:W2:Y:S02]  /*0750*/  @P1 LDC.64 R8, c[0x0][0x390] ;  /* 0x0000e400ff081b82 */ /* 0x000ea40000000a00 */
[----:B------:R-:W-:-:S06]  /*0760*/  @P1 IADD3.X R4, PT, PT, RZ, RZ, RZ, P2, !PT ;  /* 0x000000ffff041210 */ /* 0x000fcc00017fe4ff */
[----:B------:R-:W3:Y:S01]  /*0770*/  LDC.64 R14, c[0x0][0x390] ;  /* 0x0000e400ff0e7b82 */ /* 0x000ee20000000a00 */
[----:B0-----:R-:W-:-:S07]  /*0780*/  @P1 IMAD.WIDE.U32 R16, R17, 0x8, R12 ;  /* 0x0000000811101825 */ /* 0x001fce00078e000c */
[----:B------:R-:W0:Y:S01]  /*0790*/  LDC.64 R10, c[0x0][0x398] ;  /* 0x0000e600ff0a7b82 */ /* 0x000e220000000a00 */
[----:B-1----:R-:W-:Y:S01]  /*07a0*/  @P1 IMAD.WIDE R20, R23, 0x8, R20 ;  /* 0x0000000817141825 */ /* 0x002fe200078e0214 */
[----:B------:R-:W4:Y:S04]  /*07b0*/  @P1 LDG.E.64 R16, desc[UR4][R16.64] ;  /* 0x0000000410101981 */ /* 0x000f28000c1e1b00 */
[----:B------:R-:W4:Y:S01]  /*07c0*/  @P1 LDG.E.64 R12, desc[UR4][R20.64] ;  /* 0x00000004140c1981 */ /* 0x000f22000c1e1b00 */
[----:B--2---:R-:W-:Y:S01]  /*07d0*/  @P1 LEA R8, P2, R2, R8, 0x3 ;  /* 0x0000000802081211 */ /* 0x004fe200078418ff */
[----:B------:R-:W-:-:S03]  /*07e0*/  @P1 IMAD.WIDE R22, R0, 0x8, R20 ;  /* 0x0000000800161825 */ /* 0x000fc600078e0214 */
[----:B------:R-:W-:Y:S01]  /*07f0*/  @P1 LEA.HI.X R9, R2, R9, R4, 0x3, P2 ;  /* 0x0000000902091211 */ /* 0x000fe200010f1c04 */
[----:B------:R-:W-:Y:S01]  /*0800*/  @!P0 IMAD R27, R7, R0, R5 ;  /* 0x00000000071b8224 */ /* 0x000fe200078e0205 */
[----:B------:R-:W-:Y:S02]  /*0810*/  @!P0 IADD3 R25, PT, PT, R6, R7, RZ ;  /* 0x0000000706198210 */ /* 0x000fe40007ffe0ff */
[----:B------:R-:W2:Y:S04]  /*0820*/  @P1 LDG.E.64 R6, desc[UR4][R22.64] ;  /* 0x0000000416061981 */ /* 0x000ea8000c1e1b00 */
[----:B------:R-:W2:Y:S01]  /*0830*/  @P1 LDG.E.64 R8, desc[UR4][R8.64+0x8] ;  /* 0x0000080408081981 */ /* 0x000ea2000c1e1b00 */
[----:B---3--:R-:W-:-:S04]  /*0840*/  @!P0 IMAD.WIDE.U32 R14, R25, 0x8, R14 ;  /* 0x00000008190e8825 */ /* 0x008fc800078e000e */
[----:B0-----:R-:W-:Y:S02]  /*0850*/  @!P0 IMAD.WIDE R10, R27, 0x8, R10 ;  /* 0x000000081b0a8825 */ /* 0x001fe400078e020a */
[----:B------:R-:W3:Y:S04]  /*0860*/  @!P0 LDG.E.64 R14, desc[UR4][R14.64] ;  /* 0x000000040e0e8981 */ /* 0x000ee8000c1e1b00 */
[----:B------:R-:W3:Y:S01]  /*0870*/  @!P0 LDG.E.64 R10, desc[UR4][R10.64] ;  /* 0x000000040a0a8981 */ /* 0x000ee2000c1e1b00 */
[----:B----4-:R-:W-:-:S08]  /*0880*/  @P1 DFMA R12, R16, R12, R18 ;  /* 0x0000000c100c122b */ /* 0x010fd00000000012 */
[----:B--2---:R-:W-:-:S08]  /*0890*/  @P1 DFMA R18, R8, R6, R12 ;  /* 0x000000060812122b */ /* 0x004fd0000000000c */
[----:B---3--:R-:W-:-:S11]  /*08a0*/  @!P0 DFMA R18, R14, R10, R18 ;  /* 0x0000000a0e12822b */ /* 0x008fd60000000012 */
.L_x_33:
[----:B------:R-:W0:Y:S01]  /*08b0*/  LDC.64 R6, c[0x0][0x3a0] ;  /* 0x0000e800ff067b82 */ /* 0x000e220000000a00 */
[----:B------:R-:W-:-:S04]  /*08c0*/  IMAD R3, R3, R0, R5 ;  /* 0x0000000003037224 */ /* 0x000fc800078e0205 */
[----:B0-----:R-:W-:-:S05]  /*08d0*/  IMAD.WIDE R2, R3, 0x8, R6 ;  /* 0x0000000803027825 */ /* 0x001fca00078e0206 */
[----:B------:R-:W-:Y:S01]  /*08e0*/  STG.E.64 desc[UR4][R2.64], R18 ;  /* 0x0000001202007986 */ /* 0x000fe2000c101b04 */
[----:B------:R-:W-:Y:S05]  /*08f0*/  EXIT ;  /* 0x000000000000794d */ /* 0x000fea0003800000 */
.L_x_37:
        /* <DEDUP_REMOVED lines=16> */
.L_x_59:


//--------------------- .text.tensorMul           --------------------------
	.section	.text.tensorMul,"ax",@progbits
	.align	128
        .global         tensorMul
        .type           tensorMul,@function
        .size           tensorMul,(.L_x_60 - tensorMul)
        .other          tensorMul,@"STO_CUDA_ENTRY STV_DEFAULT"
tensorMul:
.text.tensorMul:
        /* <DEDUP_REMOVED lines=16> */
[----:B------:R-:W2:Y:S08]  /*0100*/  LDC.64 R4, c[0x0][0x390] ;  /* 0x0000e400ff047b82 */ /* 0x000eb00000000a00 */
[----:B------:R-:W3:Y:S01]  /*0110*/  LDC.64 R8, c[0x0][0x398] ;  /* 0x0000e600ff087b82 */ /* 0x000ee20000000a00 */
[----:B0-----:R-:W-:-:S06]  /*0120*/  IMAD.WIDE R2, R11, 0x8, R2 ;  /* 0x000000080b027825 */ /* 0x001fcc00078e0202 */
[----:B-1----:R-:W4:Y:S01]  /*0130*/  LDG.E.64 R2, desc[UR4][R2.64] ;  /* 0x0000000402027981 */ /* 0x002f22000c1e1b00 */
[----:B--2---:R-:W-:-:S06]  /*0140*/  IMAD.WIDE R4, R11, 0x8, R4 ;  /* 0x000000080b047825 */ /* 0x004fcc00078e0204 */
[----:B------:R-:W4:Y:S01]  /*0150*/  LDG.E.64 R4, desc[UR4][R4.64] ;  /* 0x0000000404047981 */ /* 0x000f22000c1e1b00 */
[----:B---3--:R-:W-:Y:S01]  /*0160*/  IMAD.WIDE R8, R11, 0x8, R8 ;  /* 0x000000080b087825 */ /* 0x008fe200078e0208 */
[----:B----4-:R-:W-:-:S07]  /*0170*/  DMUL R6, R2, R4 ;  /* 0x0000000402067228 */ /* 0x010fce0000000000 */
[----:B------:R-:W-:Y:S01]  /*0180*/  STG.E.64 desc[UR4][R8.64], R6 ;  /* 0x0000000608007986 */ /* 0x000fe2000c101b04 */
[----:B------:R-:W-:Y:S05]  /*0190*/  EXIT ;  /* 0x000000000000794d */ /* 0x000fea0003800000 */
.L_x_38:
        /* <DEDUP_REMOVED lines=14> */
.L_x_60:


//--------------------- .text.mul                 --------------------------
	.section	.text.mul,"ax",@progbits
	.align	128
        .global         mul
        .type           mul,@function
        .size           mul,(.L_x_61 - mul)
        .other          mul,@"STO_CUDA_ENTRY STV_DEFAULT"
mul:
.text.mul:
        /* <DEDUP_REMOVED lines=15> */
[----:B------:R-:W-:Y:S01]  /*00f0*/  IMAD R9, R5, UR6, R0 ;  /* 0x0000000605097c24 */ /* 0x000fe2000f8e0200 */
[----:B------:R-:W2:Y:S05]  /*0100*/  LDCU UR7, c[0x0][0x388] ;  /* 0x00007100ff0777ac */ /* 0x000eaa0008000800 */
[----:B------:R-:W3:Y:S01]  /*0110*/  LDC.64 R6, c[0x0][0x398] ;  /* 0x0000e600ff067b82 */ /* 0x000ee20000000a00 */
[----:B0-----:R-:W-:-:S06]  /*0120*/  IMAD.WIDE R2, R9, 0x8, R2 ;  /* 0x0000000809027825 */ /* 0x001fcc00078e0202 */
[----:B-1----:R-:W4:Y:S01]  /*0130*/  LDG.E.64 R2, desc[UR4][R2.64] ;  /* 0x0000000402027981 */ /* 0x002f22000c1e1b00 */
[----:B--2---:R-:W4:Y:S01]  /*0140*/  F2F.F64.F32 R4, UR7 ;  /* 0x0000000700047d10 */ /* 0x004f220008201800 */
[----:B---3--:R-:W-:Y:S01]  /*0150*/  IMAD.WIDE R6, R9, 0x8, R6 ;  /* 0x0000000809067825 */ /* 0x008fe200078e0206 */
[----:B----4-:R-:W-:-:S07]  /*0160*/  DMUL R4, R2, R4 ;  /* 0x0000000402047228 */ /* 0x010fce0000000000 */
[----:B------:R-:W-:Y:S01]  /*0170*/  STG.E.64 desc[UR4][R6.64], R4 ;  /* 0x0000000406007986 */ /* 0x000fe2000c101b04 */
[----:B------:R-:W-:Y:S05]  /*0180*/  EXIT ;  /* 0x000000000000794d */ /* 0x000fea0003800000 */
.L_x_39:
        /* <DEDUP_REMOVED lines=15> */
.L_x_61:


//--------------------- .text.concatenateHorizontal --------------------------
	.section	.text.concatenateHorizontal,"ax",@progbits
	.align	128
        .global         concatenateHorizontal
        .type           concatenateHorizontal,@function
        .size           concatenateHorizontal,(.L_x_62 - concatenateHorizontal)
        .other          concatenateHorizontal,@"STO_CUDA_ENTRY STV_DEFAULT"
concatenateHorizontal:
.text.concatenateHorizontal:
[----:B------:R-:W-:Y:S01]  /*0000*/  LDC R1, c[0x0][0x37c] ;  /* 0x0000df00ff017b82 */ /* 0x000fe20000000800 */
[----:B------:R-:W0:Y:S07]  /*0010*/  S2R R2, SR_TID.Y ;  /* 0x0000000000027919 */ /* 0x000e2e0000002200 */
[----:B------:R-:W1:Y:S01]  /*0020*/  LDC R0, c[0x0][0x360] ;  /* 0x0000d800ff007b82 */ /* 0x000e620000000800 */
[----:B------:R-:W2:Y:S01]  /*0030*/  LDCU.64 UR8, c[0x0][0x380] ;  /* 0x00007000ff0877ac */ /* 0x000ea20008000a00 */
[----:B------:R-:W1:Y:S01]  /*0040*/  S2R R3, SR_TID.X ;  /* 0x0000000000037919 */ /* 0x000e620000002100 */
[----:B------:R-:W3:Y:S05]  /*0050*/  LDCU UR6, c[0x0][0x388] ;  /* 0x00007100ff0677ac */ /* 0x000eea0008000800 */
[----:B------:R-:W0:Y:S08]  /*0060*/  S2UR UR4, SR_CTAID.Y ;  /* 0x00000000000479c3 */ /* 0x000e300000002600 */
[----:B------:R-:W0:Y:S08]  /*0070*/  LDC R5, c[0x0][0x364] ;  /* 0x0000d900ff057b82 */ /* 0x000e300000000800 */
[----:B------:R-:W1:Y:S01]  /*0080*/  S2UR UR5, SR_CTAID.X ;  /* 0x00000000000579c3 */ /* 0x000e620000002500 */
[----:B0-----:R-:W-:Y:S01]  /*0090*/  IMAD R5, R5, UR4, R2 ;  /* 0x0000000405057c24 */ /* 0x001fe2000f8e0202 */
[----:B--2---:R-:W-:-:S04]  /*00a0*/  UIADD3 UR4, UPT, UPT, UR9, UR8, URZ ;  /* 0x0000000809047290 */ /* 0x004fc8000fffe0ff */
[----:B---3--:R-:W-:Y:S01]  /*00b0*/  ISETP.GE.AND P0, PT, R5, UR6, PT ;  /* 0x0000000605007c0c */ /* 0x008fe2000bf06270 */
[----:B-1----:R-:W-:-:S05]  /*00c0*/  IMAD R0, R0, UR5, R3 ;  /* 0x0000000500007c24 */ /* 0x002fca000f8e0203 */
[----:B------:R-:W-:-:S13]  /*00d0*/  ISETP.GE.OR P0, PT, R0, UR4, P0 ;  /* 0x0000000400007c0c */ /* 0x000fda0008706670 */
[----:B------:R-:W-:Y:S05]  /*00e0*/  @P0 EXIT ;  /* 0x000000000000094d */ /* 0x000fea0003800000 */
[----:B------:R-:W-:Y:S01]  /*00f0*/  ISETP.GE.AND P0, PT, R0, UR8, PT ;  /* 0x0000000800007c0c */ /* 0x000fe2000bf06270 */
[----:B------:R-:W0:Y:S01]  /*0100*/  LDCU.64 UR6, c[0x0][0x358] ;  /* 0x00006b00ff0677ac */ /* 0x000e220008000a00 */
[----:B------:R-:W-:-:S11]  /*0110*/  IMAD R7, R5, UR4, R0 ;  /* 0x0000000405077c24 */ /* 0x000fd6000f8e0200 */
[----:B------:R-:W-:Y:S05]  /*0120*/  @P0 BRA `(.L_x_40) ;  /* 0x0000000000200947 */ /* 0x000fea0003800000 */
[----:B------:R-:W1:Y:S01]  /*0130*/  LDC.64 R2, c[0x0][0x390] ;  /* 0x0000e400ff027b82 */ /* 0x000e620000000a00 */
[----:B------:R-:W-:-:S04]  /*0140*/  IMAD R5, R5, UR8, R0 ;  /* 0x0000000805057c24 */ /* 0x000fc8000f8e0200 */
[----:B-1----:R-:W-:-:S03]  /*0150*/  IMAD.WIDE R2, R5, 0x8, R2 ;  /* 0x0000000805027825 */ /* 0x002fc600078e0202 */
[----:B------:R-:W1:Y:S03]  /*0160*/  LDC.64 R4, c[0x0][0x3a0] ;  /* 0x0000e800ff047b82 */ /* 0x000e660000000a00 */
[----:B0-----:R-:W2:Y:S01]  /*0170*/  LDG.E.64 R2, desc[UR6][R2.64] ;  /* 0x0000000602027981 */ /* 0x001ea2000c1e1b00 */
[----:B-1----:R-:W-:-:S05]  /*0180*/  IMAD.WIDE R4, R7, 0x8, R4 ;  /* 0x0000000807047825 */ /* 0x002fca00078e0204 */
[----:B--2---:R-:W-:Y:S01]  /*0190*/  STG.E.64 desc[UR6][R4.64], R2 ;  /* 0x0000000204007986 */ /* 0x004fe2000c101b06 */
[----:B------:R-:W-:Y:S05]  /*01a0*/  EXIT ;  /* 0x000000000000794d */ /* 0x000fea0003800000 */
.L_x_40:
[----:B------:R-:W1:Y:S01]  /*01b0*/  LDC.64 R2, c[0x0][0x398] ;  /* 0x0000e600ff027b82 */ /* 0x000e620000000a00 */
[----:B------:R-:W-:-:S05]  /*01c0*/  IADD3 R0, PT, PT, R0, -UR8, RZ ;  /* 0x8000000800007c10 */ /* 0x000fca000fffe0ff */
[----:B------:R-:W-:-:S04]  /*01d0*/  IMAD R5, R5, UR9, R0 ;  /* 0x0000000905057c24 */ /* 0x000fc8000f8e0200 */
[----:B-1----:R-:W-:Y:S02]  /*01e0*/  IMAD.WIDE R2, R5, 0x8, R2 ;  /* 0x0000000805027825 */ /* 0x002fe400078e0202 */
[----:B------:R-:W1:Y:S04]  /*01f0*/  LDC.64 R4, c[0x0][0x3a0] ;  /* 0x0000e800ff047b82 */ /* 0x000e680000000a00 */
[----:B0-----:R-:W2:Y:S01]  /*0200*/  LDG.E.64 R2, desc[UR6][R2.64] ;  /* 0x0000000602027981 */ /* 0x001ea2000c1e1b00 */
[----:B-1----:R-:W-:-:S05]  /*0210*/  IMAD.WIDE R4, R7, 0x8, R4 ;  /* 0x0000000807047825 */ /* 0x002fca00078e0204 */
[----:B--2---:R-:W-:Y:S01]  /*0220*/  STG.E.64 desc[UR6][R4.64], R2 ;  /* 0x0000000204007986 */ /* 0x004fe2000c101b06 */
[----:B------:R-:W-:Y:S05]  /*0230*/  EXIT ;  /* 0x000000000000794d */ /* 0x000fea0003800000 */
.L_x_41:
        /* <DEDUP_REMOVED lines=12> */
.L_x_62:


//--------------------- .text.concatenateVertical --------------------------
	.section	.text.concatenateVertical,"ax",@progbits
	.align	128
        .global         concatenateVertical
        .type           concatenateVertical,@function
        .size           concatenateVertical,(.L_x_63 - concatenateVertical)
        .other          concatenateVertical,@"STO_CUDA_ENTRY STV_DEFAULT"
concatenateVertical:
.text.concatenateVertical:
[----:B------:R-:W-:Y:S01]  /*0000*/  LDC R1, c[0x0][0x37c] ;  /* 0x0000df00ff017b82 */ /* 0x000fe20000000800 */
[----:B------:R-:W0:Y:S07]  /*0010*/  S2R R2, SR_TID.Y ;  /* 0x0000000000027919 */ /* 0x000e2e0000002200 */
[----:B------:R-:W1:Y:S01]  /*0020*/  LDC R0, c[0x0][0x360] ;  /* 0x0000d800ff007b82 */ /* 0x000e620000000800 */
[----:B------:R-:W2:Y:S01]  /*0030*/  LDCU UR4, c[0x0][0x388] ;  /* 0x00007100ff0477ac */ /* 0x000ea20008000800 */
[----:B------:R-:W1:Y:S01]  /*0040*/  S2R R3, SR_TID.X ;  /* 0x0000000000037919 */ /* 0x000e620000002100 */
[----:B------:R-:W2:Y:S05]  /*0050*/  LDCU.64 UR8, c[0x0][0x380] ;  /* 0x00007000ff0877ac */ /* 0x000eaa0008000a00 */
[----:B------:R-:W0:Y:S08]  /*0060*/  S2UR UR6, SR_CTAID.Y ;  /* 0x00000000000679c3 */ /* 0x000e300000002600 */
[----:B------:R-:W0:Y:S01]  /*0070*/  LDC R5, c[0x0][0x364] ;  /* 0x0000d900ff057b82 */ /* 0x000e220000000800 */
[----:B--2---:R-:W-:-:S07]  /*0080*/  UIADD3 UR4, UPT, UPT, UR4, UR9, URZ ;  /* 0x0000000904047290 */ /* 0x004fce000fffe0ff */
[----:B------:R-:W1:Y:S01]  /*0090*/  S2UR UR5, SR_CTAID.X ;  /* 0x00000000000579c3 */ /* 0x000e620000002500 */
[----:B0-----:R-:W-:-:S05]  /*00a0*/  IMAD R5, R5, UR6, R2 ;  /* 0x0000000605057c24 */ /* 0x001fca000f8e0202 */
[----:B------:R-:W-:Y:S01]  /*00b0*/  ISETP.GE.AND P0, PT, R5, UR4, PT ;  /* 0x0000000405007c0c */ /* 0x000fe2000bf06270 */
[----:B-1----:R-:W-:-:S05]  /*00c0*/  IMAD R0, R0, UR5, R3 ;  /* 0x0000000500007c24 */ /* 0x002fca000f8e0203 */
[----:B------:R-:W-:-:S13]  /*00d0*/  ISETP.GE.OR P0, PT, R0, UR8, P0 ;  /* 0x0000000800007c0c */ /* 0x000fda0008706670 */
[----:B------:R-:W-:Y:S05]  /*00e0*/  @P0 EXIT ;  /* 0x000000000000094d */ /* 0x000fea0003800000 */
[C---:B------:R-:W-:Y:S01]  /*00f0*/  ISETP.GE.AND P0, PT, R5.reuse, UR9, PT ;  /* 0x0000000905007c0c */ /* 0x040fe2000bf06270 */
[----:B------:R-:W0:Y:S01]  /*0100*/  LDCU.64 UR4, c[0x0][0x358] ;  /* 0x00006b00ff0477ac */ /* 0x000e220008000a00 */
[----:B------:R-:W-:-:S11]  /*0110*/  IMAD R7, R5, UR8, R0 ;  /* 0x0000000805077c24 */ /* 0x000fd6000f8e0200 */
[----:B------:R-:W-:Y:S05]  /*0120*/  @P0 BRA `(.L_x_42) ;  /* 0x00000000001c0947 */ /* 0x000fea0003800000 */
[----:B------:R-:W1:Y:S08]  /*0130*/  LDC.64 R2, c[0x0][0x390] ;  /* 0x0000e400ff027b82 */ /* 0x000e700000000a00 */
[----:B------:R-:W2:Y:S01]  /*0140*/  LDC.64 R4, c[0x0][0x3a0] ;  /* 0x0000e800ff047b82 */ /* 0x000ea20000000a00 */
[----:B-1----:R-:W-:-:S06]  /*0150*/  IMAD.WIDE R2, R7, 0x8, R2 ;  /* 0x0000000807027825 */ /* 0x002fcc00078e0202 */
[----:B0-----:R-:W3:Y:S01]  /*0160*/  LDG.E.64 R2, desc[UR4][R2.64] ;  /* 0x0000000402027981 */ /* 0x001ee2000c1e1b00 */
[----:B--2---:R-:W-:-:S05]  /*0170*/  IMAD.WIDE R4, R7, 0x8, R4 ;  /* 0x0000000807047825 */ /* 0x004fca00078e0204 */
[----:B---3--:R-:W-:Y:S01]  /*0180*/  STG.E.64 desc[UR4][R4.64], R2 ;  /* 0x0000000204007986 */ /* 0x008fe2000c101b04 */
[----:B------:R-:W-:Y:S05]  /*0190*/  EXIT ;  /* 0x000000000000794d */ /* 0x000fea0003800000 */
.L_x_42:
        /* <DEDUP_REMOVED lines=9> */
.L_x_43:
        /* <DEDUP_REMOVED lines=13> */
.L_x_63:


//--------------------- .text.tensorSub           --------------------------
	.section	.text.tensorSub,"ax",@progbits
	.align	128
        .global         tensorSub
        .type           tensorSub,@function
        .size           tensorSub,(.L_x_64 - tensorSub)
        .other          tensorSub,@"STO_CUDA_ENTRY STV_DEFAULT"
tensorSub:
.text.tensorSub:
        /* <DEDUP_REMOVED lines=23> */
[----:B----4-:R-:W-:-:S07]  /*0170*/  DADD R6, R2, -R4 ;  /* 0x0000000002067229 */ /* 0x010fce0000000804 */
[----:B------:R-:W-:Y:S01]  /*0180*/  STG.E.64 desc[UR4][R8.64], R6 ;  /* 0x0000000608007986 */ /* 0x000fe2000c101b04 */
[----:B------:R-:W-:Y:S05]  /*0190*/  EXIT ;  /* 0x000000000000794d */ /* 0x000fea0003800000 */
.L_x_44:
        /* <DEDUP_REMOVED lines=14> */
.L_x_64:


//--------------------- .text.tensorAdd           --------------------------
	.section	.text.tensorAdd,"ax",@progbits
	.align	128
        .global         tensorAdd
        .type           tensorAdd,@function
        .size           tensorAdd,(.L_x_65 - tensorAdd)
        .other          tensorAdd,@"STO_CUDA_ENTRY STV_DEFAULT"
tensorAdd:
.text.tensorAdd:
        /* <DEDUP_REMOVED lines=23> */
[----:B----4-:R-:W-:-:S07]  /*0170*/  DADD R6, R2, R4 ;  /* 0x0000000002067229 */ /* 0x010fce0000000004 */
[----:B------:R-:W-:Y:S01]  /*0180*/  STG.E.64 desc[UR4][R8.64], R6 ;  /* 0x0000000608007986 */ /* 0x000fe2000c101b04 */
[----:B------:R-:W-:Y:S05]  /*0190*/  EXIT ;  /* 0x000000000000794d */ /* 0x000fea0003800000 */
.L_x_45:
        /* <DEDUP_REMOVED lines=14> */
.L_x_65:


//--------------------- .text.sum                 --------------------------
	.section	.text.sum,"ax",@progbits
	.align	128
        .global         sum
        .type           sum,@function
        .size           sum,(.L_x_66 - sum)
        .other          sum,@"STO_CUDA_ENTRY STV_DEFAULT"
sum:
.text.sum:
[----:B------:R-:W-:Y:S01]  /*0000*/  LDC R1, c[0x0][0x37c] ;  /* 0x0000df00ff017b82 */ /* 0x000fe20000000800 */
[----:B------:R-:W0:Y:S07]  /*0010*/  S2R R0, SR_TID.X ;  /* 0x0000000000007919 */ /* 0x000e2e0000002100 */
[----:B------:R-:W0:Y:S01]  /*0020*/  S2UR UR4, SR_CTAID.X ;  /* 0x00000000000479c3 */ /* 0x000e220000002500 */
[----:B------:R-:W1:Y:S07]  /*0030*/  LDCU UR6, c[0x0][0x380] ;  /* 0x00007000ff0677ac */ /* 0x000e6e0008000800 */
[----:B------:R-:W0:Y:S02]  /*0040*/  LDC R5, c[0x0][0x360] ;  /* 0x0000d800ff057b82 */ /* 0x000e240000000800 */
[----:B0-----:R-:W-:-:S05]  /*0050*/  IMAD R5, R5, UR4, R0 ;  /* 0x0000000405057c24 */ /* 0x001fca000f8e0200 */
[----:B-1----:R-:W-:-:S13]  /*0060*/  ISETP.GE.AND P0, PT, R5, UR6, PT ;  /* 0x0000000605007c0c */ /* 0x002fda000bf06270 */
[----:B------:R-:W-:Y:S05]  /*0070*/  @P0 EXIT ;  /* 0x000000000000094d */ /* 0x000fea0003800000 */
[----:B------:R-:W0:Y:S01]  /*0080*/  LDC.64 R6, c[0x0][0x388] ;  /* 0x0000e200ff067b82 */ /* 0x000e220000000a00 */
[----:B------:R-:W1:Y:S01]  /*0090*/  LDCU.64 UR4, c[0x0][0x358] ;  /* 0x00006b00ff0477ac */ /* 0x000e620008000a00 */
[----:B------:R-:W-:-:S05]  /*00a0*/  IADD3 R3, PT, PT, R5, UR6, RZ ;  /* 0x0000000605037c10 */ /* 0x000fca000fffe0ff */
[----:B0-----:R-:W-:-:S04]  /*00b0*/  IMAD.WIDE R2, R3, 0x8, R6 ;  /* 0x0000000803027825 */ /* 0x001fc800078e0206 */
[----:B------:R-:W-:Y:S02]  /*00c0*/  IMAD.WIDE R6, R5, 0x8, R6 ;  /* 0x0000000805067825 */ /* 0x000fe400078e0206 */
[----:B-1----:R-:W2:Y:S04]  /*00d0*/  LDG.E.64 R4, desc[UR4][R2.64] ;  /* 0x0000000402047981 */ /* 0x002ea8000c1e1b00 */
[----:B------:R-:W2:Y:S02]  /*00e0*/  LDG.E.64 R8, desc[UR4][R6.64] ;  /* 0x0000000406087981 */ /* 0x000ea4000c1e1b00 */
[----:B--2---:R-:W-:-:S07]  /*00f0*/  DADD R4, R4, R8 ;  /* 0x0000000004047229 */ /* 0x004fce0000000008 */
[----:B------:R-:W-:Y:S04]  /*0100*/  STG.E.64 desc[UR4][R6.64], R4 ;  /* 0x0000000406007986 */ /* 0x000fe8000c101b04 */
[----:B------:R-:W-:Y:S01]  /*0110*/  STG.E.64 desc[UR4][R2.64], RZ ;  /* 0x000000ff02007986 */ /* 0x000fe2000c101b04 */
[----:B------:R-:W-:Y:S05]  /*0120*/  EXIT ;  /* 0x000000000000794d */ /* 0x000fea0003800000 */
.L_x_46:
        /* <DEDUP_REMOVED lines=13> */
.L_x_66:


//--------------------- .text.set                 --------------------------
	.section	.text.set,"ax",@progbits
	.align	128
        .global         set
        .type           set,@function
        .size           set,(.L_x_67 - set)
        .other          set,@"STO_CUDA_ENTRY STV_DEFAULT"
set:
.text.set:
        /* <DEDUP_REMOVED lines=16> */
[----:B------:R-:W1:Y:S01]  /*0100*/  LDC.64 R4, c[0x0][0x388] ;  /* 0x0000e200ff047b82 */ /* 0x000e620000000a00 */
[----:B0-----:R-:W-:-:S05]  /*0110*/  IMAD.WIDE R2, R7, 0x8, R2 ;  /* 0x0000000807027825 */ /* 0x001fca00078e0202 */
[----:B-1----:R-:W-:Y:S01]  /*0120*/  STG.E.64 desc[UR4][R2.64], R4 ;  /* 0x0000000402007986 */ /* 0x002fe2000c101b04 */
[----:B------:R-:W-:Y:S05]  /*0130*/  EXIT ;  /* 0x000000000000794d */ /* 0x000fea0003800000 */
.L_x_47:
        /* <DEDUP_REMOVED lines=12> */
.L_x_67:


//--------------------- .text.rotate270           --------------------------
	.section	.text.rotate270,"ax",@progbits
	.align	128
        .global         rotate270
        .type           rotate270,@function
        .size           rotate270,(.L_x_68 - rotate270)
        .other          rotate270,@"STO_CUDA_ENTRY STV_DEFAULT"
rotate270:
.text.rotate270:
        /* <DEDUP_REMOVED lines=14> */
[----:B------:R-:W-:Y:S01]  /*00e0*/  LOP3.LUT R4, RZ, R0, RZ, 0x33, !PT ;  /* 0x00000000ff047212 */ /* 0x000fe200078e33ff */
[----:B------:R-:W1:Y:S03]  /*00f0*/  LDCU.64 UR4, c[0x0][0x358] ;  /* 0x00006b00ff0477ac */ /* 0x000e660008000a00 */
[----:B------:R-:W-:-:S05]  /*0100*/  IADD3 R4, PT, PT, R4, UR6, RZ ;  /* 0x0000000604047c10 */ /* 0x000fca000fffe0ff */
[----:B------:R-:W-:-:S04]  /*0110*/  IMAD R5, R4, UR7, R7 ;  /* 0x0000000704057c24 */ /* 0x000fc8000f8e0207 */
[----:B0-----:R-:W-:Y:S02]  /*0120*/  IMAD.WIDE R2, R5, 0x8, R2 ;  /* 0x0000000805027825 */ /* 0x001fe400078e0202 */
[----:B------:R-:W0:Y:S04]  /*0130*/  LDC.64 R4, c[0x0][0x390] ;  /* 0x0000e400ff047b82 */ /* 0x000e280000000a00 */
[----:B-1----:R-:W2:Y:S01]  /*0140*/  LDG.E.64 R2, desc[UR4][R2.64] ;  /* 0x0000000402027981 */ /* 0x002ea2000c1e1b00 */
[----:B------:R-:W-:-:S04]  /*0150*/  IMAD R7, R7, UR6, R0 ;  /* 0x0000000607077c24 */ /* 0x000fc8000f8e0200 */
[----:B0-----:R-:W-:-:S05]  /*0160*/  IMAD.WIDE R4, R7, 0x8, R4 ;  /* 0x0000000807047825 */ /* 0x001fca00078e0204 */
[----:B--2---:R-:W-:Y:S01]  /*0170*/  STG.E.64 desc[UR4][R4.64], R2 ;  /* 0x0000000204007986 */ /* 0x004fe2000c101b04 */
[----:B------:R-:W-:Y:S05]  /*0180*/  EXIT ;  /* 0x000000000000794d */ /* 0x000fea0003800000 */
.L_x_48:
        /* <DEDUP_REMOVED lines=15> */
.L_x_68:


//--------------------- .text.rotate180           --------------------------
	.section	.text.rotate180,"ax",@progbits
	.align	128
        .global         rotate180
        .type           rotate180,@function
        .size           rotate180,(.L_x_69 - rotate180)
        .other          rotate180,@"STO_CUDA_ENTRY STV_DEFAULT"
rotate180:
.text.rotate180:
        /* <DEDUP_REMOVED lines=15> */
[----:B------:R-:W1:Y:S01]  /*00f0*/  LDCU.64 UR4, c[0x0][0x358] ;  /* 0x00006b00ff0477ac */ /* 0x000e620008000a00 */
[----:B------:R-:W-:Y:S02]  /*0100*/  LOP3.LUT R5, RZ, R7, RZ, 0x33, !PT ;  /* 0x00000007ff057212 */ /* 0x000fe400078e33ff */
[----:B------:R-:W-:Y:S02]  /*0110*/  IADD3 R4, PT, PT, R4, UR6, RZ ;  /* 0x0000000604047c10 */ /* 0x000fe4000fffe0ff */
        /* <DEDUP_REMOVED lines=9> */
.L_x_49:
        /* <DEDUP_REMOVED lines=13> */
.L_x_69:


//--------------------- .text.rotate90            --------------------------
	.section	.text.rotate90,"ax",@progbits
	.align	128
        .global         rotate90
        .type           rotate90,@function
        .size           rotate90,(.L_x_70 - rotate90)
        .other          rotate90,@"STO_CUDA_ENTRY STV_DEFAULT"
rotate90:
.text.rotate90:
        /* <DEDUP_REMOVED lines=25> */
.L_x_50:
        /* <DEDUP_REMOVED lines=15> */
.L_x_70:


//--------------------- .text.flipY               --------------------------
	.section	.text.flipY,"ax",@progbits
	.align	128
        .global         flipY
        .type           flipY,@function
        .size           flipY,(.L_x_71 - flipY)
        .other          flipY,@"STO_CUDA_ENTRY STV_DEFAULT"
flipY:
.text.flipY:
        /* <DEDUP_REMOVED lines=25> */
.L_x_51:
        /* <DEDUP_REMOVED lines=15> */
.L_x_71:


//--------------------- .text.flipX               --------------------------
	.section	.text.flipX,"ax",@progbits
	.align	128
        .global         flipX
        .type           flipX,@function
        .size           flipX,(.L_x_72 - flipX)
        .other          flipX,@"STO_CUDA_ENTRY STV_DEFAULT"
flipX:
.text.flipX:
        /* <DEDUP_REMOVED lines=25> */
.L_x_52:
        /* <DEDUP_REMOVED lines=15> */
.L_x_72:


//--------------------- .text.transpose           --------------------------
	.section	.text.transpose,"ax",@progbits
	.align	128
        .global         transpose
        .type           transpose,@function
        .size           transpose,(.L_x_73 - transpose)
        .other          transpose,@"STO_CUDA_ENTRY STV_DEFAULT"
transpose:
.text.transpose:
        /* <DEDUP_REMOVED lines=23> */
.L_x_53:
        /* <DEDUP_REMOVED lines=9> */
.L_x_73:


//--------------------- .nv.shared.reserved.0     --------------------------
	.section	.nv.shared.reserved.0,"aw",@nobits
	.weak		__nv_reservedSMEM_offset_0_alias
	.size		__nv_reservedSMEM_offset_0_alias, 0, 64
	.other		__nv_reservedSMEM_offset_0_alias,@"STO_CUDA_RESERVED_SHARED STV_DEFAULT"
__nv_reservedSMEM_offset_0_alias:
	.zero		0
	.zero		64


//--------------------- .nv.constant0.matrixConvRepeatBorder --------------------------
	.section	.nv.constant0.matrixConvRepeatBorder,"a",@progbits
	.sectionflags	@""
	.align	4
.nv.constant0.matrixConvRepeatBorder:
	.zero		936


//--------------------- .nv.constant0.matrixConvExtendBorder --------------------------
	.section	.nv.constant0.matrixConvExtendBorder,"a",@progbits
	.sectionflags	@""
	.align	4
.nv.constant0.matrixConvExtendBorder:
	.zero		936


//--------------------- .nv.constant0.matrixConvEmptyBorder --------------------------
	.section	.nv.constant0.matrixConvEmptyBorder,"a",@progbits
	.sectionflags	@""
	.align	4
.nv.constant0.matrixConvEmptyBorder:
	.zero		936


//--------------------- .nv.constant0.tensorDiv   --------------------------
	.section	.nv.constant0.tensorDiv,"a",@progbits
	.sectionflags	@""
	.align	4
.nv.constant0.tensorDiv:
	.zero		928


//--------------------- .nv.constant0.matrixMul   --------------------------
	.section	.nv.constant0.matrixMul,"a",@progbits
	.sectionflags	@""
	.align	4
.nv.constant0.matrixMul:
	.zero		936


//--------------------- .nv.constant0.tensorMul   --------------------------
	.section	.nv.constant0.tensorMul,"a",@progbits
	.sectionflags	@""
	.align	4
.nv.constant0.tensorMul:
	.zero		928


//--------------------- .nv.constant0.mul         --------------------------
	.section	.nv.constant0.mul,"a",@progbits
	.sectionflags	@""
	.align	4
.nv.constant0.mul:
	.zero		928


//--------------------- .nv.constant0.concatenateHorizontal --------------------------
	.section	.nv.constant0.concatenateHorizontal,"a",@progbits
	.sectionflags	@""
	.align	4
.nv.constant0.concatenateHorizontal:
	.zero		936


//--------------------- .nv.constant0.concatenateVertical --------------------------
	.section	.nv.constant0.concatenateVertical,"a",@progbits
	.sectionflags	@""
	.align	4
.nv.constant0.concatenateVertical:
	.zero		936


//--------------------- .nv.constant0.tensorSub   --------------------------
	.section	.nv.constant0.tensorSub,"a",@progbits
	.sectionflags	@""
	.align	4
.nv.constant0.tensorSub:
	.zero		928


//--------------------- .nv.constant0.tensorAdd   --------------------------
	.section	.nv.constant0.tensorAdd,"a",@progbits
	.sectionflags	@""
	.align	4
.nv.constant0.tensorAdd:
	.zero		928


//--------------------- .nv.constant0.sum         --------------------------
	.section	.nv.constant0.sum,"a",@progbits
	.sectionflags	@""
	.align	4
.nv.constant0.sum:
	.zero		912


//--------------------- .nv.constant0.set         --------------------------
	.section	.nv.constant0.set,"a",@progbits
	.sectionflags	@""
	.align	4
.nv.constant0.set:
	.zero		920


//--------------------- .nv.constant0.rotate270   --------------------------
	.section	.nv.constant0.rotate270,"a",@progbits
	.sectionflags	@""
	.align	4
.nv.constant0.rotate270:
	.zero		920


//--------------------- .nv.constant0.rotate180   --------------------------
	.section	.nv.constant0.rotate180,"a",@progbits
	.sectionflags	@""
	.align	4
.nv.constant0.rotate180:
	.zero		920


//--------------------- .nv.constant0.rotate90    --------------------------
	.section	.nv.constant0.rotate90,"a",@progbits
	.sectionflags	@""
	.align	4
.nv.constant0.rotate90:
	.zero		920


//--------------------- .nv.constant0.flipY       --------------------------
	.section	.nv.constant0.flipY,"a",@progbits
	.sectionflags	@""
	.align	4
.nv.constant0.flipY:
	.zero		920


//--------------------- .nv.constant0.flipX       --------------------------
	.section	.nv.constant0.flipX,"a",@progbits
	.sectionflags	@""
	.align	4
.nv.constant0.flipX:
	.zero		920


//--------------------- .nv.constant0.transpose   --------------------------
	.section	.nv.constant0.transpose,"a",@progbits
	.sectionflags	@""
	.align	4
.nv.constant0.transpose:
	.zero		920


//--------------------- SYMBOLS --------------------------

	.type		.nv.reservedSmem.offset0,@object
	.size		.nv.reservedSmem.offset0,0x4
